	.target	sm_100a

	.elftype	@"ET_EXEC"


//--------------------- .note.nv.tkinfo           --------------------------
	.section	.note.nv.tkinfo,"",@"SHT_NOTE"
	.sectionflags	@"SHF_NOTE_NV_TKINFO"
	.tkinfo
        /*0018*/ 	.word	0x00000002
        /*0030*/ 	.string	""
        /*0030*/ 	.string	"ptxas"
        /*0030*/ 	.string	"Cuda compilation tools, release 13.0, V13.0.88"
        /*0030*/ 	.string	"Build cuda_13.0.r13.0/compiler.36424714_0"
        /*0030*/ 	.string	"-arch sm_100a -m 64 "



//--------------------- .note.nv.cuinfo           --------------------------
	.section	.note.nv.cuinfo,"",@"SHT_NOTE"
	.sectionflags	@"SHF_NOTE_NV_CUINFO"
        /*0018*/ 	.short	0x0002
        /*001a*/ 	.short	0x0064
        /*001c*/ 	.short	0x0082
	.zero		2


//--------------------- .nv.info                  --------------------------
	.section	.nv.info,"",@"SHT_CUDA_INFO"
	.align	4


	//----- nvinfo : EIATTR_REGCOUNT
	.align		4
        /*0000*/ 	.byte	0x04, 0x2f
        /*0002*/ 	.short	(.L_19 - .L_18)
	.align		4
.L_18:
        /*0004*/ 	.word	index@(_ZN7cutlass13device_kernelINS_4gemm6kernel13GemmUniversalIN4cute5tupleIJiiiiEEENS1_10collective13CollectiveMmaINS1_35MainloopSm100TmaUmmaWarpSpecializedILi6ELi2ELi4ENS5_IJNS4_1CILi1EEESB_SB_EEEEENS5_IJNSA_ILi128EEESE_NSA_ILi64EEEEEENS_10bfloat16_tENS5_IJlSB_lEEESH_SI_NS4_8TiledMMAINS4_8MMA_AtomIJNS4_20SM100_MMA_F16BF16_SSISH_SH_fLi128ELi128ELNS4_4UMMA5MajorE0ELSN_0ELNSM_7ScaleInE0ELSO_0EEEEEENS4_6LayoutISC_NS5_IJNSA_ILi0EEESS_SS_EEEEENS5_IJNS4_10UnderscoreESV_SV_EEEEENS4_13SM90_TMA_LOADENS4_14ComposedLayoutINS4_7SwizzleILi3ELi4ELi3EEENS4_18smem_ptr_flag_bitsILi16EEENSR_INS5_IJNSA_ILi8EEESF_EEENS5_IJSF_SB_EEEEEEEvNS4_8identityESY_S18_vS19_EENS_8epilogue10collective18CollectiveEpilogueINS1B_23Sm100TmaWarpSpecializedILi4ELi2ELi32ELb1ELb0EEEJSG_NS5_IJNSR_ISE_SB_EENSR_INSA_ILi32EEESB_EEEEESH_SI_SH_SI_NS1B_6fusion15FusionCallbacksIS1F_NS1K_13LinCombEltActINS1B_6thread4SiLuESH_fSH_fLNS_15FloatRoundStyleE2EEESG_S1J_JEEENS4_5SM1004TMEM4LOAD26SM100_TMEM_LOAD_32dp32b32xESY_NSZ_INS10_ILi2ELi4ELi3EEES13_NSR_INS5_IJS14_S1H_EEENS5_IJS1H_SB_EEEEEEENS4_39AutoVectorizingCopyWithAssumedAlignmentILi128EEENS4_14SM90_TMA_STOREES20_S22_S22_EEEvvEEEEvNT_6ParamsE)
        /*0008*/ 	.word	0x000000a2


	//----- nvinfo : EIATTR_FRAME_SIZE
	.align		4
.L_19:
        /*000c*/ 	.byte	0x04, 0x11
        /*000e*/ 	.short	(.L_21 - .L_20)
	.align		4
.L_20:
        /*0010*/ 	.word	index@($__internal_3_$__cuda_sm20_rcp_rn_f32_slowpath)
        /*0014*/ 	.word	0x00000000


	//----- nvinfo : EIATTR_FRAME_SIZE
	.align		4
.L_21:
        /*0018*/ 	.byte	0x04, 0x11
        /*001a*/ 	.short	(.L_23 - .L_22)
	.align		4
.L_22:
        /*001c*/ 	.word	index@($__internal_2_$__cuda_sm10x_tcgen05_guardrail_trap_unallocated_columns_being_dealloced)
        /*0020*/ 	.word	0x00000000


	//----- nvinfo : EIATTR_FRAME_SIZE
	.align		4
.L_23:
        /*0024*/ 	.byte	0x04, 0x11
        /*0026*/ 	.short	(.L_25 - .L_24)
	.align		4
.L_24:
        /*0028*/ 	.word	index@($__internal_1_$__cuda_sm10x_tcgen05_guardrail_trap_phase_invalid_during_alloc)
        /*002c*/ 	.word	0x00000000


	//----- nvinfo : EIATTR_FRAME_SIZE
	.align		4
.L_25:
        /*0030*/ 	.byte	0x04, 0x11
        /*0032*/ 	.short	(.L_27 - .L_26)
	.align		4
.L_26:
        /*0034*/ 	.word	index@($__internal_0_$__cuda_sm10x_tcgen05_guardrail_trap_col_being_dealloced_not_returned_by_alloc)
        /*0038*/ 	.word	0x00000000


	//----- nvinfo : EIATTR_FRAME_SIZE
	.align		4
.L_27:
        /*003c*/ 	.byte	0x04, 0x11
        /*003e*/ 	.short	(.L_29 - .L_28)
	.align		4
.L_28:
        /*0040*/ 	.word	index@(_ZN7cutlass13device_kernelINS_4gemm6kernel13GemmUniversalIN4cute5tupleIJiiiiEEENS1_10collective13CollectiveMmaINS1_35MainloopSm100TmaUmmaWarpSpecializedILi6ELi2ELi4ENS5_IJNS4_1CILi1EEESB_SB_EEEEENS5_IJNSA_ILi128EEESE_NSA_ILi64EEEEEENS_10bfloat16_tENS5_IJlSB_lEEESH_SI_NS4_8TiledMMAINS4_8MMA_AtomIJNS4_20SM100_MMA_F16BF16_SSISH_SH_fLi128ELi128ELNS4_4UMMA5MajorE0ELSN_0ELNSM_7ScaleInE0ELSO_0EEEEEENS4_6LayoutISC_NS5_IJNSA_ILi0EEESS_SS_EEEEENS5_IJNS4_10UnderscoreESV_SV_EEEEENS4_13SM90_TMA_LOADENS4_14ComposedLayoutINS4_7SwizzleILi3ELi4ELi3EEENS4_18smem_ptr_flag_bitsILi16EEENSR_INS5_IJNSA_ILi8EEESF_EEENS5_IJSF_SB_EEEEEEEvNS4_8identityESY_S18_vS19_EENS_8epilogue10collective18CollectiveEpilogueINS1B_23Sm100TmaWarpSpecializedILi4ELi2ELi32ELb1ELb0EEEJSG_NS5_IJNSR_ISE_SB_EENSR_INSA_ILi32EEESB_EEEEESH_SI_SH_SI_NS1B_6fusion15FusionCallbacksIS1F_NS1K_13LinCombEltActINS1B_6thread4SiLuESH_fSH_fLNS_15FloatRoundStyleE2EEESG_S1J_JEEENS4_5SM1004TMEM4LOAD26SM100_TMEM_LOAD_32dp32b32xESY_NSZ_INS10_ILi2ELi4ELi3EEES13_NSR_INS5_IJS14_S1H_EEENS5_IJS1H_SB_EEEEEEENS4_39AutoVectorizingCopyWithAssumedAlignmentILi128EEENS4_14SM90_TMA_STOREES20_S22_S22_EEEvvEEEEvNT_6ParamsE)
        /*0044*/ 	.word	0x00000000


	//----- nvinfo : EIATTR_MIN_STACK_SIZE
	.align		4
.L_29:
        /*0048*/ 	.byte	0x04, 0x12
        /*004a*/ 	.short	(.L_31 - .L_30)
	.align		4
.L_30:
        /*004c*/ 	.word	index@(_ZN7cutlass13device_kernelINS_4gemm6kernel13GemmUniversalIN4cute5tupleIJiiiiEEENS1_10collective13CollectiveMmaINS1_35MainloopSm100TmaUmmaWarpSpecializedILi6ELi2ELi4ENS5_IJNS4_1CILi1EEESB_SB_EEEEENS5_IJNSA_ILi128EEESE_NSA_ILi64EEEEEENS_10bfloat16_tENS5_IJlSB_lEEESH_SI_NS4_8TiledMMAINS4_8MMA_AtomIJNS4_20SM100_MMA_F16BF16_SSISH_SH_fLi128ELi128ELNS4_4UMMA5MajorE0ELSN_0ELNSM_7ScaleInE0ELSO_0EEEEEENS4_6LayoutISC_NS5_IJNSA_ILi0EEESS_SS_EEEEENS5_IJNS4_10UnderscoreESV_SV_EEEEENS4_13SM90_TMA_LOADENS4_14ComposedLayoutINS4_7SwizzleILi3ELi4ELi3EEENS4_18smem_ptr_flag_bitsILi16EEENSR_INS5_IJNSA_ILi8EEESF_EEENS5_IJSF_SB_EEEEEEEvNS4_8identityESY_S18_vS19_EENS_8epilogue10collective18CollectiveEpilogueINS1B_23Sm100TmaWarpSpecializedILi4ELi2ELi32ELb1ELb0EEEJSG_NS5_IJNSR_ISE_SB_EENSR_INSA_ILi32EEESB_EEEEESH_SI_SH_SI_NS1B_6fusion15FusionCallbacksIS1F_NS1K_13LinCombEltActINS1B_6thread4SiLuESH_fSH_fLNS_15FloatRoundStyleE2EEESG_S1J_JEEENS4_5SM1004TMEM4LOAD26SM100_TMEM_LOAD_32dp32b32xESY_NSZ_INS10_ILi2ELi4ELi3EEES13_NSR_INS5_IJS14_S1H_EEENS5_IJS1H_SB_EEEEEEENS4_39AutoVectorizingCopyWithAssumedAlignmentILi128EEENS4_14SM90_TMA_STOREES20_S22_S22_EEEvvEEEEvNT_6ParamsE)
        /*0050*/ 	.word	0x00000000
.L_31:


//--------------------- .nv.compat                --------------------------
	.section	.nv.compat,"",@"SHT_CUDA_COMPAT_INFO"
	.align	4
        /*0000*/ 	.byte	0x02, 0x09, 0x01, 0x00, 0x02, 0x02, 0x02, 0x00, 0x02, 0x05, 0x05, 0x00, 0x03, 0x07, 0x01, 0x01
        /*0010*/ 	.byte	0x02, 0x03, 0x01, 0x00, 0x02, 0x06, 0x01, 0x00, 0x04, 0x0b, 0x08, 0x00, 0x09, 0x00, 0x00, 0x00
        /*0020*/ 	.byte	0x00, 0x00, 0x00, 0x00


//--------------------- .nv.info._ZN7cutlass13device_kernelINS_4gemm6kernel13GemmUniversalIN4cute5tupleIJiiiiEEENS1_10collective13CollectiveMmaINS1_35MainloopSm100TmaUmmaWarpSpecializedILi6ELi2ELi4ENS5_IJNS4_1CILi1EEESB_SB_EEEEENS5_IJNSA_ILi128EEESE_NSA_ILi64EEEEEENS_10bfloat16_tENS5_IJlSB_lEEESH_SI_NS4_8TiledMMAINS4_8MMA_AtomIJNS4_20SM100_MMA_F16BF16_SSISH_SH_fLi128ELi128ELNS4_4UMMA5MajorE0ELSN_0ELNSM_7ScaleInE0ELSO_0EEEEEENS4_6LayoutISC_NS5_IJNSA_ILi0EEESS_SS_EEEEENS5_IJNS4_10UnderscoreESV_SV_EEEEENS4_13SM90_TMA_LOADENS4_14ComposedLayoutINS4_7SwizzleILi3ELi4ELi3EEENS4_18smem_ptr_flag_bitsILi16EEENSR_INS5_IJNSA_ILi8EEESF_EEENS5_IJSF_SB_EEEEEEEvNS4_8identityESY_S18_vS19_EENS_8epilogue10collective18CollectiveEpilogueINS1B_23Sm100TmaWarpSpecializedILi4ELi2ELi32ELb1ELb0EEEJSG_NS5_IJNSR_ISE_SB_EENSR_INSA_ILi32EEESB_EEEEESH_SI_SH_SI_NS1B_6fusion15FusionCallbacksIS1F_NS1K_13LinCombEltActINS1B_6thread4SiLuESH_fSH_fLNS_15FloatRoundStyleE2EEESG_S1J_JEEENS4_5SM1004TMEM4LOAD26SM100_TMEM_LOAD_32dp32b32xESY_NSZ_INS10_ILi2ELi4ELi3EEES13_NSR_INS5_IJS14_S1H_EEENS5_IJS1H_SB_EEEEEEENS4_39AutoVectorizingCopyWithAssumedAlignmentILi128EEENS4_14SM90_TMA_STOREES20_S22_S22_EEEvvEEEEvNT_6ParamsE --------------------------
	.section	.nv.info._ZN7cutlass13device_kernelINS_4gemm6kernel13GemmUniversalIN4cute5tupleIJiiiiEEENS1_10collective13CollectiveMmaINS1_35MainloopSm100TmaUmmaWarpSpecializedILi6ELi2ELi4ENS5_IJNS4_1CILi1EEESB_SB_EEEEENS5_IJNSA_ILi128EEESE_NSA_ILi64EEEEEENS_10bfloat16_tENS5_IJlSB_lEEESH_SI_NS4_8TiledMMAINS4_8MMA_AtomIJNS4_20SM100_MMA_F16BF16_SSISH_SH_fLi128ELi128ELNS4_4UMMA5MajorE0ELSN_0ELNSM_7ScaleInE0ELSO_0EEEEEENS4_6LayoutISC_NS5_IJNSA_ILi0EEESS_SS_EEEEENS5_IJNS4_10UnderscoreESV_SV_EEEEENS4_13SM90_TMA_LOADENS4_14ComposedLayoutINS4_7SwizzleILi3ELi4ELi3EEENS4_18smem_ptr_flag_bitsILi16EEENSR_INS5_IJNSA_ILi8EEESF_EEENS5_IJSF_SB_EEEEEEEvNS4_8identityESY_S18_vS19_EENS_8epilogue10collective18CollectiveEpilogueINS1B_23Sm100TmaWarpSpecializedILi4ELi2ELi32ELb1ELb0EEEJSG_NS5_IJNSR_ISE_SB_EENSR_INSA_ILi32EEESB_EEEEESH_SI_SH_SI_NS1B_6fusion15FusionCallbacksIS1F_NS1K_13LinCombEltActINS1B_6thread4SiLuESH_fSH_fLNS_15FloatRoundStyleE2EEESG_S1J_JEEENS4_5SM1004TMEM4LOAD26SM100_TMEM_LOAD_32dp32b32xESY_NSZ_INS10_ILi2ELi4ELi3EEES13_NSR_INS5_IJS14_S1H_EEENS5_IJS1H_SB_EEEEEEENS4_39AutoVectorizingCopyWithAssumedAlignmentILi128EEENS4_14SM90_TMA_STOREES20_S22_S22_EEEvvEEEEvNT_6ParamsE,"",@"SHT_CUDA_INFO"
	.sectionflags	@""
	.align	4


	//----- nvinfo : EIATTR_CUDA_API_VERSION
	.align		4
        /*0000*/ 	.byte	0x04, 0x37
        /*0002*/ 	.short	(.L_33 - .L_32)
.L_32:
        /*0004*/ 	.word	0x00000082


	//----- nvinfo : EIATTR_KPARAM_INFO
	.align		4
.L_33:
        /*0008*/ 	.byte	0x04, 0x17
        /*000a*/ 	.short	(.L_35 - .L_34)
.L_34:
        /*000c*/ 	.word	0x00000000
        /*0010*/ 	.short	0x0000
        /*0012*/ 	.short	0x0000
        /*0014*/ 	.byte	0x00, 0xf0, 0x01, 0x20


	//----- nvinfo : EIATTR_AT_ENTRY_FRAGMENTS
	.align		4
.L_35:
        /*0018*/ 	.byte	0x04, 0x4f
        /*001a*/ 	.short	(.L_37 - .L_36)


	//   ....[0]....
.L_36:
        /*001c*/ 	.word	0x00000006


	//----- nvinfo : EIATTR_RESERVED_SMEM_USED
	.align		4
.L_37:
        /*0020*/ 	.byte	0x01, 0x41
	.zero		2


	//----- nvinfo : EIATTR_SPARSE_MMA_MASK
	.align		4
        /*0024*/ 	.byte	0x03, 0x50
        /*0026*/ 	.short	0x0000


	//----- nvinfo : EIATTR_TCGEN05_1CTA_USED
	.align		4
        /*0028*/ 	.byte	0x01, 0x51
	.zero		2


	//----- nvinfo : EIATTR_MAXREG_COUNT
	.align		4
        /*002c*/ 	.byte	0x03, 0x1b
        /*002e*/ 	.short	0x00ff


	//----- nvinfo : EIATTR_NUM_BARRIERS
	.align		4
        /*0030*/ 	.byte	0x02, 0x4c
        /*0032*/ 	.byte	0x07
	.zero		1


	//----- nvinfo : EIATTR_EXTERNS
	.align		4
        /*0034*/ 	.byte	0x04, 0x0f
        /*0036*/ 	.short	(.L_39 - .L_38)


	//   ....[0]....
	.align		4
.L_38:
        /*0038*/ 	.word	index@(__assertfail)


	//----- nvinfo : EIATTR_MERCURY_ISA_VERSION
	.align		4
.L_39:
        /*003c*/ 	.byte	0x03, 0x5f
        /*003e*/ 	.short	0x0101


	//----- nvinfo : EIATTR_INT_WARP_WIDE_INSTR_OFFSETS
	.align		4
        /*0040*/ 	.byte	0x04, 0x31
        /*0042*/ 	.short	(.L_41 - .L_40)


	//   ....[0]....
.L_40:
        /*0044*/ 	.word	0x00001dc0


	//   ....[1]....
        /*0048*/ 	.word	0x00003920


	//   ....[2]....
        /*004c*/ 	.word	0x00003950


	//   ....[3]....
        /*0050*/ 	.word	0x000039a0


	//   ....[4]....
        /*0054*/ 	.word	0x000042c0


	//   ....[5]....
        /*0058*/ 	.word	0x00004320


	//   ....[6]....
        /*005c*/ 	.word	0x00004400


	//   ....[7]....
        /*0060*/ 	.word	0x00004470


	//   ....[8]....
        /*0064*/ 	.word	0x00004580


	//   ....[9]....
        /*0068*/ 	.word	0x00004610


	//   ....[10]....
        /*006c*/ 	.word	0x000047e0


	//   ....[11]....
        /*0070*/ 	.word	0x00004940


	//   ....[12]....
        /*0074*/ 	.word	0x00005840


	//----- nvinfo : EIATTR_COOP_GROUP_MASK_REGIDS
	.align		4
.L_41:
        /*0078*/ 	.byte	0x04, 0x29
        /*007a*/ 	.short	(.L_43 - .L_42)


	//   ....[0]....
.L_42:
        /*007c*/ 	.word	0xffffffff


	//   ....[1]....
        /*0080*/ 	.word	0xffffffff


	//   ....[2]....
        /*0084*/ 	.word	0xffffffff


	//   ....[3]....
        /*0088*/ 	.word	0xffffffff


	//   ....[4]....
        /*008c*/ 	.word	0xffffffff


	//   ....[5]....
        /*0090*/ 	.word	0xffffffff


	//   ....[6]....
        /*0094*/ 	.word	0xffffffff


	//   ....[7]....
        /*0098*/ 	.word	0xffffffff


	//   ....[8]....
        /*009c*/ 	.word	0xffffffff


	//   ....[9]....
        /*00a0*/ 	.word	0xffffffff


	//   ....[10]....
        /*00a4*/ 	.word	0xffffffff


	//   ....[11]....
        /*00a8*/ 	.word	0xffffffff


	//   ....[12]....
        /*00ac*/ 	.word	0xffffffff


	//----- nvinfo : EIATTR_COOP_GROUP_INSTR_OFFSETS
	.align		4
.L_43:
        /*00b0*/ 	.byte	0x04, 0x28
        /*00b2*/ 	.short	(.L_45 - .L_44)


	//   ....[0]....
.L_44:
        /*00b4*/ 	.word	0x00000090


	//   ....[1]....
        /*00b8*/ 	.word	0x000004a0


	//   ....[2]....
        /*00bc*/ 	.word	0x00000650


	//   ....[3]....
        /*00c0*/ 	.word	0x000007f0


	//   ....[4]....
        /*00c4*/ 	.word	0x000008f0


	//   ....[5]....
        /*00c8*/ 	.word	0x00000a60


	//   ....[6]....
        /*00cc*/ 	.word	0x00000c00


	//   ....[7]....
        /*00d0*/ 	.word	0x00001ca0


	//   ....[8]....
        /*00d4*/ 	.word	0x00002ba0


	//   ....[9]....
        /*00d8*/ 	.word	0x00002db0


	//   ....[10]....
        /*00dc*/ 	.word	0x00002de0


	//   ....[11]....
        /*00e0*/ 	.word	0x00003810


	//   ....[12]....
        /*00e4*/ 	.word	0x00003a40


	//----- nvinfo : EIATTR_VRC_CTA_INIT_COUNT
	.align		4
.L_45:
        /*00e8*/ 	.byte	0x02, 0x4a
        /*00ea*/ 	.byte	0x80
	.zero		1


	//----- nvinfo : EIATTR_SYSCALL_OFFSETS
	.align		4
        /*00ec*/ 	.byte	0x04, 0x46
        /*00ee*/ 	.short	(.L_47 - .L_46)


	//   ....[0]....
.L_46:
        /*00f0*/ 	.word	0x00005320


	//   ....[1]....
        /*00f4*/ 	.word	0x00005410


	//   ....[2]....
        /*00f8*/ 	.word	0x00005d50


	//----- nvinfo : EIATTR_MBARRIER_INSTR_OFFSETS
	.align		4
.L_47:
        /*00fc*/ 	.byte	0x04, 0x39
        /*00fe*/ 	.short	(.L_49 - .L_48)


	//   ....[0]....
.L_48:
        /*0100*/ 	.word	0x00000580
        /*0104*/ 	.word	0x000000ff
        /*0108*/ 	.word	0x00000000
        /*010c*/ 	.short	0x0100
        /*010e*/ 	.byte	0x05
	.zero		1


	//   ....[1]....
        /*0110*/ 	.word	0x00000590
        /*0114*/ 	.word	0x000000ff
        /*0118*/ 	.word	0x00000030
        /*011c*/ 	.short	0x0100
        /*011e*/ 	.byte	0x05
	.zero		1


	//   ....[2]....
        /*0120*/ 	.word	0x000005a0
        /*0124*/ 	.word	0x000000ff
        /*0128*/ 	.word	0x00000008
        /*012c*/ 	.short	0x0100
        /*012e*/ 	.byte	0x05
	.zero		1


	//   ....[3]....
        /*0130*/ 	.word	0x000005b0
        /*0134*/ 	.word	0x000000ff
        /*0138*/ 	.word	0x00000038
        /*013c*/ 	.short	0x0100
        /*013e*/ 	.byte	0x05
	.zero		1


	//   ....[4]....
        /*0140*/ 	.word	0x000005c0
        /*0144*/ 	.word	0x000000ff
        /*0148*/ 	.word	0x00000010
        /*014c*/ 	.short	0x0100
        /*014e*/ 	.byte	0x05
	.zero		1


	//   ....[5]....
        /*0150*/ 	.word	0x000005d0
        /*0154*/ 	.word	0x000000ff
        /*0158*/ 	.word	0x00000040
        /*015c*/ 	.short	0x0100
        /*015e*/ 	.byte	0x05
	.zero		1


	//   ....[6]....
        /*0160*/ 	.word	0x000005e0
        /*0164*/ 	.word	0x000000ff
        /*0168*/ 	.word	0x00000018
        /*016c*/ 	.short	0x0100
        /*016e*/ 	.byte	0x05
	.zero		1


	//   ....[7]....
        /*0170*/ 	.word	0x000005f0
        /*0174*/ 	.word	0x000000ff
        /*0178*/ 	.word	0x00000048
        /*017c*/ 	.short	0x0100
        /*017e*/ 	.byte	0x05
	.zero		1


	//   ....[8]....
        /*0180*/ 	.word	0x00000600
        /*0184*/ 	.word	0x000000ff
        /*0188*/ 	.word	0x00000020
        /*018c*/ 	.short	0x0100
        /*018e*/ 	.byte	0x05
	.zero		1


	//   ....[9]....
        /*0190*/ 	.word	0x00000610
        /*0194*/ 	.word	0x000000ff
        /*0198*/ 	.word	0x00000050
        /*019c*/ 	.short	0x0100
        /*019e*/ 	.byte	0x05
	.zero		1


	//   ....[10]....
        /*01a0*/ 	.word	0x00000620
        /*01a4*/ 	.word	0x000000ff
        /*01a8*/ 	.word	0x00000028
        /*01ac*/ 	.short	0x0100
        /*01ae*/ 	.byte	0x05
	.zero		1


	//   ....[11]....
        /*01b0*/ 	.word	0x00000630
        /*01b4*/ 	.word	0x000000ff
        /*01b8*/ 	.word	0x00000058
        /*01bc*/ 	.short	0x0100
        /*01be*/ 	.byte	0x05
	.zero		1


	//   ....[12]....
        /*01c0*/ 	.word	0x00000760
        /*01c4*/ 	.word	0x000000ff
        /*01c8*/ 	.word	0x00000060
        /*01cc*/ 	.short	0x0100
        /*01ce*/ 	.byte	0x07
	.zero		1


	//   ....[13]....
        /*01d0*/ 	.word	0x00000770
        /*01d4*/ 	.word	0x000000ff
        /*01d8*/ 	.word	0x00000080
        /*01dc*/ 	.short	0x0100
        /*01de*/ 	.byte	0x07
	.zero		1


	//   ....[14]....
        /*01e0*/ 	.word	0x00000780
        /*01e4*/ 	.word	0x000000ff
        /*01e8*/ 	.word	0x00000068
        /*01ec*/ 	.short	0x0100
        /*01ee*/ 	.byte	0x07
	.zero		1


	//   ....[15]....
        /*01f0*/ 	.word	0x00000790
        /*01f4*/ 	.word	0x000000ff
        /*01f8*/ 	.word	0x00000088
        /*01fc*/ 	.short	0x0100
        /*01fe*/ 	.byte	0x07
	.zero		1


	//   ....[16]....
        /*0200*/ 	.word	0x000007a0
        /*0204*/ 	.word	0x000000ff
        /*0208*/ 	.word	0x00000070
        /*020c*/ 	.short	0x0100
        /*020e*/ 	.byte	0x07
	.zero		1


	//   ....[17]....
        /*0210*/ 	.word	0x000007b0
        /*0214*/ 	.word	0x000000ff
        /*0218*/ 	.word	0x00000090
        /*021c*/ 	.short	0x0100
        /*021e*/ 	.byte	0x07
	.zero		1


	//   ....[18]....
        /*0220*/ 	.word	0x000007c0
        /*0224*/ 	.word	0x000000ff
        /*0228*/ 	.word	0x00000078
        /*022c*/ 	.short	0x0100
        /*022e*/ 	.byte	0x07
	.zero		1


	//   ....[19]....
        /*0230*/ 	.word	0x000007d0
        /*0234*/ 	.word	0x000000ff
        /*0238*/ 	.word	0x00000098
        /*023c*/ 	.short	0x0100
        /*023e*/ 	.byte	0x07
	.zero		1


	//   ....[20]....
        /*0240*/ 	.word	0x000008c0
        /*0244*/ 	.word	0x000000ff
        /*0248*/ 	.word	0x000000a0
        /*024c*/ 	.short	0x0100
        /*024e*/ 	.byte	0x05
	.zero		1


	//   ....[21]....
        /*0250*/ 	.word	0x000008d0
        /*0254*/ 	.word	0x000000ff
        /*0258*/ 	.word	0x000000a8
        /*025c*/ 	.short	0x0100
        /*025e*/ 	.byte	0x05
	.zero		1


	//   ....[22]....
        /*0260*/ 	.word	0x00000a10
        /*0264*/ 	.word	0x000000ff
        /*0268*/ 	.word	0x000000b0
        /*026c*/ 	.short	0x0100
        /*026e*/ 	.byte	0x05
	.zero		1


	//   ....[23]....
        /*0270*/ 	.word	0x00000a20
        /*0274*/ 	.word	0x000000ff
        /*0278*/ 	.word	0x000000c0
        /*027c*/ 	.short	0x0100
        /*027e*/ 	.byte	0x05
	.zero		1


	//   ....[24]....
        /*0280*/ 	.word	0x00000a30
        /*0284*/ 	.word	0x000000ff
        /*0288*/ 	.word	0x000000b8
        /*028c*/ 	.short	0x0100
        /*028e*/ 	.byte	0x05
	.zero		1


	//   ....[25]....
        /*0290*/ 	.word	0x00000a40
        /*0294*/ 	.word	0x000000ff
        /*0298*/ 	.word	0x000000c8
        /*029c*/ 	.short	0x0100
        /*029e*/ 	.byte	0x05
	.zero		1


	//   ....[26]....
        /*02a0*/ 	.word	0x00000b70
        /*02a4*/ 	.word	0x000000ff
        /*02a8*/ 	.word	0x000000d0
        /*02ac*/ 	.short	0x0100
        /*02ae*/ 	.byte	0x07
	.zero		1


	//   ....[27]....
        /*02b0*/ 	.word	0x00000b80
        /*02b4*/ 	.word	0x000000ff
        /*02b8*/ 	.word	0x000000f0
        /*02bc*/ 	.short	0x0100
        /*02be*/ 	.byte	0x07
	.zero		1


	//   ....[28]....
        /*02c0*/ 	.word	0x00000b90
        /*02c4*/ 	.word	0x000000ff
        /*02c8*/ 	.word	0x000000d8
        /*02cc*/ 	.short	0x0100
        /*02ce*/ 	.byte	0x07
	.zero		1


	//   ....[29]....
        /*02d0*/ 	.word	0x00000ba0
        /*02d4*/ 	.word	0x000000ff
        /*02d8*/ 	.word	0x000000f8
        /*02dc*/ 	.short	0x0100
        /*02de*/ 	.byte	0x07
	.zero		1


	//   ....[30]....
        /*02e0*/ 	.word	0x00000bb0
        /*02e4*/ 	.word	0x000000ff
        /*02e8*/ 	.word	0x000000e0
        /*02ec*/ 	.short	0x0100
        /*02ee*/ 	.byte	0x07
	.zero		1


	//   ....[31]....
        /*02f0*/ 	.word	0x00000bc0
        /*02f4*/ 	.word	0x000000ff
        /*02f8*/ 	.word	0x00000100
        /*02fc*/ 	.short	0x0100
        /*02fe*/ 	.byte	0x07
	.zero		1


	//   ....[32]....
        /*0300*/ 	.word	0x00000bd0
        /*0304*/ 	.word	0x000000ff
        /*0308*/ 	.word	0x000000e8
        /*030c*/ 	.short	0x0100
        /*030e*/ 	.byte	0x07
	.zero		1


	//   ....[33]....
        /*0310*/ 	.word	0x00000be0
        /*0314*/ 	.word	0x000000ff
        /*0318*/ 	.word	0x00000108
        /*031c*/ 	.short	0x0100
        /*031e*/ 	.byte	0x07
	.zero		1


	//   ....[34]....
        /*0320*/ 	.word	0x00000cd0
        /*0324*/ 	.word	0x000000ff
        /*0328*/ 	.word	0x00000110
        /*032c*/ 	.short	0x0100
        /*032e*/ 	.byte	0x05
	.zero		1


	//   ....[35]....
        /*0330*/ 	.word	0x00000ce0
        /*0334*/ 	.word	0x000000ff
        /*0338*/ 	.word	0x00000120
        /*033c*/ 	.short	0x0100
        /*033e*/ 	.byte	0x05
	.zero		1


	//   ....[36]....
        /*0340*/ 	.word	0x00000cf0
        /*0344*/ 	.word	0x000000ff
        /*0348*/ 	.word	0x00000118
        /*034c*/ 	.short	0x0100
        /*034e*/ 	.byte	0x05
	.zero		1


	//   ....[37]....
        /*0350*/ 	.word	0x00000d00
        /*0354*/ 	.word	0x000000ff
        /*0358*/ 	.word	0x00000128
        /*035c*/ 	.short	0x0100
        /*035e*/ 	.byte	0x05
	.zero		1


	//   ....[38]....
        /*0360*/ 	.word	0x000015b0
        /*0364*/ 	.word	0x00000002
        /*0368*/ 	.word	0x00000120
        /*036c*/ 	.short	0x010a
        /*036e*/ 	.byte	0xff
	.zero		1


	//   ....[39]....
        /*0370*/ 	.word	0x000015e0
        /*0374*/ 	.word	0x00000002
        /*0378*/ 	.word	0x00000110
        /*037c*/ 	.short	0x0101
        /*037e*/ 	.byte	0xff
	.zero		1


	//   ....[40]....
        /*0380*/ 	.word	0x000016b0
        /*0384*/ 	.word	0x000000ff
        /*0388*/ 	.word	0x00000030
        /*038c*/ 	.short	0x010a
        /*038e*/ 	.byte	0x08
	.zero		1


	//   ....[41]....
        /*0390*/ 	.word	0x00001750
        /*0394*/ 	.word	0x000000ff
        /*0398*/ 	.word	0x00000030
        /*039c*/ 	.short	0x010a
        /*039e*/ 	.byte	0x21
	.zero		1


	//   ....[42]....
        /*03a0*/ 	.word	0x000018b0
        /*03a4*/ 	.word	0x000000ff
        /*03a8*/ 	.word	0x00000030
        /*03ac*/ 	.short	0x010a
        /*03ae*/ 	.byte	0x08
	.zero		1


	//   ....[43]....
        /*03b0*/ 	.word	0x000019c0
        /*03b4*/ 	.word	0x000000ff
        /*03b8*/ 	.word	0x000000a8
        /*03bc*/ 	.short	0x0101
        /*03be*/ 	.byte	0x04
	.zero		1


	//   ....[44]....
        /*03c0*/ 	.word	0x000019d0
        /*03c4*/ 	.word	0x000000ff
        /*03c8*/ 	.word	0x00000030
        /*03cc*/ 	.short	0x010a
        /*03ce*/ 	.byte	0x08
	.zero		1


	//   ....[45]....
        /*03d0*/ 	.word	0x00001a50
        /*03d4*/ 	.word	0x000000ff
        /*03d8*/ 	.word	0x00000030
        /*03dc*/ 	.short	0x010a
        /*03de*/ 	.byte	0x11
	.zero		1


	//   ....[46]....
        /*03e0*/ 	.word	0x00001bb0
        /*03e4*/ 	.word	0x000000ff
        /*03e8*/ 	.word	0x00000030
        /*03ec*/ 	.short	0x010a
        /*03ee*/ 	.byte	0x08
	.zero		1


	//   ....[47]....
        /*03f0*/ 	.word	0x00001cd0
        /*03f4*/ 	.word	0x00000002
        /*03f8*/ 	.word	0x000000b0
        /*03fc*/ 	.short	0x010a
        /*03fe*/ 	.byte	0xff
	.zero		1


	//   ....[48]....
        /*0400*/ 	.word	0x00001d90
        /*0404*/ 	.word	0x00000002
        /*0408*/ 	.word	0x00000000
        /*040c*/ 	.short	0x0101
        /*040e*/ 	.byte	0xff
	.zero		1


	//   ....[49]....
        /*0410*/ 	.word	0x000022f0
        /*0414*/ 	.word	0x000000ff
        /*0418*/ 	.word	0x00000000
        /*041c*/ 	.short	0x010a
        /*041e*/ 	.byte	0x05
	.zero		1


	//   ....[50]....
        /*0420*/ 	.word	0x00002380
        /*0424*/ 	.word	0x000000ff
        /*0428*/ 	.word	0x00000000
        /*042c*/ 	.short	0x010a
        /*042e*/ 	.byte	0x05
	.zero		1


	//   ....[51]....
        /*0430*/ 	.word	0x00002410
        /*0434*/ 	.word	0x000000ff
        /*0438*/ 	.word	0x00000000
        /*043c*/ 	.short	0x010a
        /*043e*/ 	.byte	0x05
	.zero		1


	//   ....[52]....
        /*0440*/ 	.word	0x000024a0
        /*0444*/ 	.word	0x000000ff
        /*0448*/ 	.word	0x00000000
        /*044c*/ 	.short	0x010a
        /*044e*/ 	.byte	0x05
	.zero		1


	//   ....[53]....
        /*0450*/ 	.word	0x00002530
        /*0454*/ 	.word	0x000000ff
        /*0458*/ 	.word	0x00000000
        /*045c*/ 	.short	0x010a
        /*045e*/ 	.byte	0x05
	.zero		1


	//   ....[54]....
        /*0460*/ 	.word	0x000025d0
        /*0464*/ 	.word	0x00000000
        /*0468*/ 	.word	0x00000000
        /*046c*/ 	.short	0x010a
        /*046e*/ 	.byte	0xff
	.zero		1


	//   ....[55]....
        /*0470*/ 	.word	0x000026f0
        /*0474*/ 	.word	0x00000000
        /*0478*/ 	.word	0x00000110
        /*047c*/ 	.short	0x010a
        /*047e*/ 	.byte	0xff
	.zero		1


	//   ....[56]....
        /*0480*/ 	.word	0x00002760
        /*0484*/ 	.word	0x00000000
        /*0488*/ 	.word	0x00000000
        /*048c*/ 	.short	0x0101
        /*048e*/ 	.byte	0xff
	.zero		1


	//   ....[57]....
        /*0490*/ 	.word	0x00002780
        /*0494*/ 	.word	0x000000ff
        /*0498*/ 	.word	0x000000c0
        /*049c*/ 	.short	0x010a
        /*049e*/ 	.byte	0x05
	.zero		1


	//   ....[58]....
        /*04a0*/ 	.word	0x000028a0
        /*04a4*/ 	.word	0x00000000
        /*04a8*/ 	.word	0x000000b0
        /*04ac*/ 	.short	0x010a
        /*04ae*/ 	.byte	0xff
	.zero		1


	//   ....[59]....
        /*04b0*/ 	.word	0x000029a0
        /*04b4*/ 	.word	0x00000000
        /*04b8*/ 	.word	0x00000000
        /*04bc*/ 	.short	0x0101
        /*04be*/ 	.byte	0xff
	.zero		1


	//   ....[60]....
        /*04c0*/ 	.word	0x00002a30
        /*04c4*/ 	.word	0x000000ff
        /*04c8*/ 	.word	0x000000c0
        /*04cc*/ 	.short	0x0106
        /*04ce*/ 	.byte	0x05
	.zero		1


	//   ....[61]....
        /*04d0*/ 	.word	0x00002a50
        /*04d4*/ 	.word	0x000000ff
        /*04d8*/ 	.word	0x000000c0
        /*04dc*/ 	.short	0x010a
        /*04de*/ 	.byte	0x05
	.zero		1


	//   ....[62]....
        /*04e0*/ 	.word	0x00002ae0
        /*04e4*/ 	.word	0x000000ff
        /*04e8*/ 	.word	0x000000c0
        /*04ec*/ 	.short	0x0106
        /*04ee*/ 	.byte	0x04
	.zero		1


	//   ....[63]....
        /*04f0*/ 	.word	0x00002b20
        /*04f4*/ 	.word	0x00000000
        /*04f8*/ 	.word	0x000000c0
        /*04fc*/ 	.short	0x010a
        /*04fe*/ 	.byte	0xff
	.zero		1


	//   ....[64]....
        /*0500*/ 	.word	0x00003060
        /*0504*/ 	.word	0x00000000
        /*0508*/ 	.word	0x000000b0
        /*050c*/ 	.short	0x010a
        /*050e*/ 	.byte	0xff
	.zero		1


	//   ....[65]....
        /*0510*/ 	.word	0x00003170
        /*0514*/ 	.word	0x00000003
        /*0518*/ 	.word	0x00000000
        /*051c*/ 	.short	0x0101
        /*051e*/ 	.byte	0xff
	.zero		1


	//   ....[66]....
        /*0520*/ 	.word	0x00003180
        /*0524*/ 	.word	0x000000ff
        /*0528*/ 	.word	0x00000000
        /*052c*/ 	.short	0x010a
        /*052e*/ 	.byte	0x06
	.zero		1


	//   ....[67]....
        /*0530*/ 	.word	0x000031a0
        /*0534*/ 	.word	0x000000ff
        /*0538*/ 	.word	0x000000f0
        /*053c*/ 	.short	0x010a
        /*053e*/ 	.byte	0x07
	.zero		1


	//   ....[68]....
        /*0540*/ 	.word	0x00003270
        /*0544*/ 	.word	0x000000ff
        /*0548*/ 	.word	0x00000000
        /*054c*/ 	.short	0x010a
        /*054e*/ 	.byte	0x06
	.zero		1


	//   ....[69]....
        /*0550*/ 	.word	0x000033a0
        /*0554*/ 	.word	0x000000ff
        /*0558*/ 	.word	0x00000000
        /*055c*/ 	.short	0x010a
        /*055e*/ 	.byte	0x1a
	.zero		1


	//   ....[70]....
        /*0560*/ 	.word	0x00003640
        /*0564*/ 	.word	0x000000ff
        /*0568*/ 	.word	0x00000000
        /*056c*/ 	.short	0x010a
        /*056e*/ 	.byte	0x06
	.zero		1


	//   ....[71]....
        /*0570*/ 	.word	0x000036d0
        /*0574*/ 	.word	0x000000ff
        /*0578*/ 	.word	0x00000000
        /*057c*/ 	.short	0x010a
        /*057e*/ 	.byte	0x06
	.zero		1


	//   ....[72]....
        /*0580*/ 	.word	0x00003760
        /*0584*/ 	.word	0x000000ff
        /*0588*/ 	.word	0x00000000
        /*058c*/ 	.short	0x010a
        /*058e*/ 	.byte	0x06
	.zero		1


	//   ....[73]....
        /*0590*/ 	.word	0x000037f0
        /*0594*/ 	.word	0x000000ff
        /*0598*/ 	.word	0x00000000
        /*059c*/ 	.short	0x010a
        /*059e*/ 	.byte	0x07
	.zero		1


	//   ....[74]....
        /*05a0*/ 	.word	0x00003c70
        /*05a4*/ 	.word	0x00000000
        /*05a8*/ 	.word	0x000000b0
        /*05ac*/ 	.short	0x010a
        /*05ae*/ 	.byte	0xff
	.zero		1


	//   ....[75]....
        /*05b0*/ 	.word	0x00003d30
        /*05b4*/ 	.word	0x00000000
        /*05b8*/ 	.word	0x00000000
        /*05bc*/ 	.short	0x0101
        /*05be*/ 	.byte	0xff
	.zero		1


	//   ....[76]....
        /*05c0*/ 	.word	0x00004050
        /*05c4*/ 	.word	0x000000ff
        /*05c8*/ 	.word	0x000000a8
        /*05cc*/ 	.short	0x010a
        /*05ce*/ 	.byte	0x07
	.zero		1


	//   ....[77]....
        /*05d0*/ 	.word	0x00004240
        /*05d4*/ 	.word	0x000000ff
        /*05d8*/ 	.word	0x00000080
        /*05dc*/ 	.short	0x010a
        /*05de*/ 	.byte	0x07
	.zero		1


	//   ....[78]....
        /*05e0*/ 	.word	0x000043b0
        /*05e4*/ 	.word	0x000000ff
        /*05e8*/ 	.word	0x00000060
        /*05ec*/ 	.short	0x010b
        /*05ee*/ 	.byte	0x07
	.zero		1


	//   ....[79]....
        /*05f0*/ 	.word	0x000043c0
        /*05f4*/ 	.word	0x000000ff
        /*05f8*/ 	.word	0x00000000
        /*05fc*/ 	.short	0x0101
        /*05fe*/ 	.byte	0x08
	.zero		1


	//   ....[80]....
        /*0600*/ 	.word	0x000043d0
        /*0604*/ 	.word	0x000000ff
        /*0608*/ 	.word	0x00000088
        /*060c*/ 	.short	0x010a
        /*060e*/ 	.byte	0x07
	.zero		1


	//   ....[81]....
        /*0610*/ 	.word	0x00004520
        /*0614*/ 	.word	0x000000ff
        /*0618*/ 	.word	0x00000068
        /*061c*/ 	.short	0x010b
        /*061e*/ 	.byte	0x07
	.zero		1


	//   ....[82]....
        /*0620*/ 	.word	0x00004530
        /*0624*/ 	.word	0x000000ff
        /*0628*/ 	.word	0x00000000
        /*062c*/ 	.short	0x0101
        /*062e*/ 	.byte	0x08
	.zero		1


	//   ....[83]....
        /*0630*/ 	.word	0x00004540
        /*0634*/ 	.word	0x000000ff
        /*0638*/ 	.word	0x00000090
        /*063c*/ 	.short	0x010a
        /*063e*/ 	.byte	0x07
	.zero		1


	//   ....[84]....
        /*0640*/ 	.word	0x000046c0
        /*0644*/ 	.word	0x000000ff
        /*0648*/ 	.word	0x00000070
        /*064c*/ 	.short	0x010b
        /*064e*/ 	.byte	0x07
	.zero		1


	//   ....[85]....
        /*0650*/ 	.word	0x00004700
        /*0654*/ 	.word	0x000000ff
        /*0658*/ 	.word	0x00000000
        /*065c*/ 	.short	0x0101
        /*065e*/ 	.byte	0x08
	.zero		1


	//   ....[86]....
        /*0660*/ 	.word	0x00004740
        /*0664*/ 	.word	0x000000ff
        /*0668*/ 	.word	0x00000098
        /*066c*/ 	.short	0x010a
        /*066e*/ 	.byte	0x07
	.zero		1


	//   ....[87]....
        /*0670*/ 	.word	0x00004980
        /*0674*/ 	.word	0x000000ff
        /*0678*/ 	.word	0x00000078
        /*067c*/ 	.short	0x010b
        /*067e*/ 	.byte	0x07
	.zero		1


	//   ....[88]....
        /*0680*/ 	.word	0x000049a0
        /*0684*/ 	.word	0x000000ff
        /*0688*/ 	.word	0x00000000
        /*068c*/ 	.short	0x0101
        /*068e*/ 	.byte	0x0d
	.zero		1


	//   ....[89]....
        /*0690*/ 	.word	0x000049d0
        /*0694*/ 	.word	0x000000ff
        /*0698*/ 	.word	0x00000080
        /*069c*/ 	.short	0x010a
        /*069e*/ 	.byte	0x07
	.zero		1


	//   ....[90]....
        /*06a0*/ 	.word	0x000049f0
        /*06a4*/ 	.word	0x000000ff
        /*06a8*/ 	.word	0x00000088
        /*06ac*/ 	.short	0x010a
        /*06ae*/ 	.byte	0x07
	.zero		1


	//   ....[91]....
        /*06b0*/ 	.word	0x00004a10
        /*06b4*/ 	.word	0x000000ff
        /*06b8*/ 	.word	0x00000090
        /*06bc*/ 	.short	0x010a
        /*06be*/ 	.byte	0x07
	.zero		1


	//   ....[92]....
        /*06c0*/ 	.word	0x00004a50
        /*06c4*/ 	.word	0x00000000
        /*06c8*/ 	.word	0x00000098
        /*06cc*/ 	.short	0x010a
        /*06ce*/ 	.byte	0xff
	.zero		1


	//   ....[93]....
        /*06d0*/ 	.word	0x00004cc0
        /*06d4*/ 	.word	0x00000000
        /*06d8*/ 	.word	0x000000b0
        /*06dc*/ 	.short	0x010a
        /*06de*/ 	.byte	0xff
	.zero		1


	//   ....[94]....
        /*06e0*/ 	.word	0x00004d80
        /*06e4*/ 	.word	0x00000000
        /*06e8*/ 	.word	0x00000000
        /*06ec*/ 	.short	0x0101
        /*06ee*/ 	.byte	0xff
	.zero		1


	//   ....[95]....
        /*06f0*/ 	.word	0x000058d0
        /*06f4*/ 	.word	0x000000ff
        /*06f8*/ 	.word	0x00000060
        /*06fc*/ 	.short	0x010a
        /*06fe*/ 	.byte	0x04
	.zero		1


	//   ....[96]....
        /*0700*/ 	.word	0x000058f0
        /*0704*/ 	.word	0x00000003
        /*0708*/ 	.word	0x000000d0
        /*070c*/ 	.short	0x010a
        /*070e*/ 	.byte	0xff
	.zero		1


	//   ....[97]....
        /*0710*/ 	.word	0x00005a90
        /*0714*/ 	.word	0x00000002
        /*0718*/ 	.word	0x00000060
        /*071c*/ 	.short	0x010a
        /*071e*/ 	.byte	0xff
	.zero		1


	//   ....[98]....
        /*0720*/ 	.word	0x00005c20
        /*0724*/ 	.word	0x00000070
        /*0728*/ 	.word	0x000000d0
        /*072c*/ 	.short	0x010a
        /*072e*/ 	.byte	0xff
	.zero		1


	//   ....[99]....
        /*0730*/ 	.word	0x00006c10
        /*0734*/ 	.word	0x00000031
        /*0738*/ 	.word	0x00000000
        /*073c*/ 	.short	0x0101
        /*073e*/ 	.byte	0xff
	.zero		1


	//   ....[100]....
        /*0740*/ 	.word	0x00009ae0
        /*0744*/ 	.word	0x00000000
        /*0748*/ 	.word	0x00000000
        /*074c*/ 	.short	0x0101
        /*074e*/ 	.byte	0xff
	.zero		1


	//   ....[101]....
        /*0750*/ 	.word	0x00009b60
        /*0754*/ 	.word	0x00000002
        /*0758*/ 	.word	0x00000060
        /*075c*/ 	.short	0x010a
        /*075e*/ 	.byte	0xff
	.zero		1


	//   ....[102]....
        /*0760*/ 	.word	0x00009dc0
        /*0764*/ 	.word	0x00000000
        /*0768*/ 	.word	0x00000000
        /*076c*/ 	.short	0x0101
        /*076e*/ 	.byte	0xff
	.zero		1


	//   ....[103]....
        /*0770*/ 	.word	0x00009de0
        /*0774*/ 	.word	0x00000002
        /*0778*/ 	.word	0x00000120
        /*077c*/ 	.short	0x010a
        /*077e*/ 	.byte	0xff
	.zero		1


	//   ....[104]....
        /*0780*/ 	.word	0x00009e40
        /*0784*/ 	.word	0x00000002
        /*0788*/ 	.word	0x00000030
        /*078c*/ 	.short	0x010a
        /*078e*/ 	.byte	0xff
	.zero		1


	//   ....[105]....
        /*0790*/ 	.word	0x00009ea0
        /*0794*/ 	.word	0x00000002
        /*0798*/ 	.word	0x00000030
        /*079c*/ 	.short	0x010a
        /*079e*/ 	.byte	0xff
	.zero		1


	//   ....[106]....
        /*07a0*/ 	.word	0x00009ef0
        /*07a4*/ 	.word	0x00000002
        /*07a8*/ 	.word	0x000000b0
        /*07ac*/ 	.short	0x010a
        /*07ae*/ 	.byte	0xff
	.zero		1


	//   ....[107]....
        /*07b0*/ 	.word	0x00009f50
        /*07b4*/ 	.word	0x00000000
        /*07b8*/ 	.word	0x00000000
        /*07bc*/ 	.short	0x010a
        /*07be*/ 	.byte	0xff
	.zero		1


	//   ....[108]....
        /*07c0*/ 	.word	0x00009fb0
        /*07c4*/ 	.word	0x00000000
        /*07c8*/ 	.word	0x00000000
        /*07cc*/ 	.short	0x010a
        /*07ce*/ 	.byte	0xff
	.zero		1


	//   ....[109]....
        /*07d0*/ 	.word	0x0000a010
        /*07d4*/ 	.word	0x00000000
        /*07d8*/ 	.word	0x00000000
        /*07dc*/ 	.short	0x010a
        /*07de*/ 	.byte	0xff
	.zero		1


	//   ....[110]....
        /*07e0*/ 	.word	0x0000a070
        /*07e4*/ 	.word	0x00000000
        /*07e8*/ 	.word	0x00000000
        /*07ec*/ 	.short	0x010a
        /*07ee*/ 	.byte	0xff
	.zero		1


	//   ....[111]....
        /*07f0*/ 	.word	0x0000a0d0
        /*07f4*/ 	.word	0x00000000
        /*07f8*/ 	.word	0x00000000
        /*07fc*/ 	.short	0x010a
        /*07fe*/ 	.byte	0xff
	.zero		1


	//   ....[112]....
        /*0800*/ 	.word	0x0000a120
        /*0804*/ 	.word	0x00000000
        /*0808*/ 	.word	0x00000110
        /*080c*/ 	.short	0x010a
        /*080e*/ 	.byte	0xff
	.zero		1


	//   ....[113]....
        /*0810*/ 	.word	0x0000a180
        /*0814*/ 	.word	0x00000000
        /*0818*/ 	.word	0x000000c0
        /*081c*/ 	.short	0x010a
        /*081e*/ 	.byte	0xff
	.zero		1


	//   ....[114]....
        /*0820*/ 	.word	0x0000a1d0
        /*0824*/ 	.word	0x00000000
        /*0828*/ 	.word	0x000000b0
        /*082c*/ 	.short	0x010a
        /*082e*/ 	.byte	0xff
	.zero		1


	//   ....[115]....
        /*0830*/ 	.word	0x0000a230
        /*0834*/ 	.word	0x00000000
        /*0838*/ 	.word	0x000000c0
        /*083c*/ 	.short	0x010a
        /*083e*/ 	.byte	0xff
	.zero		1


	//   ....[116]....
        /*0840*/ 	.word	0x0000a280
        /*0844*/ 	.word	0x00000000
        /*0848*/ 	.word	0x000000b0
        /*084c*/ 	.short	0x010a
        /*084e*/ 	.byte	0xff
	.zero		1


	//   ....[117]....
        /*0850*/ 	.word	0x0000a2e0
        /*0854*/ 	.word	0x00000002
        /*0858*/ 	.word	0x000000f0
        /*085c*/ 	.short	0x010a
        /*085e*/ 	.byte	0xff
	.zero		1


	//   ....[118]....
        /*0860*/ 	.word	0x0000a340
        /*0864*/ 	.word	0x00000000
        /*0868*/ 	.word	0x00000000
        /*086c*/ 	.short	0x010a
        /*086e*/ 	.byte	0xff
	.zero		1


	//   ....[119]....
        /*0870*/ 	.word	0x0000a3a0
        /*0874*/ 	.word	0x00000000
        /*0878*/ 	.word	0x00000000
        /*087c*/ 	.short	0x010a
        /*087e*/ 	.byte	0xff
	.zero		1


	//   ....[120]....
        /*0880*/ 	.word	0x0000a400
        /*0884*/ 	.word	0x00000000
        /*0888*/ 	.word	0x00000000
        /*088c*/ 	.short	0x010a
        /*088e*/ 	.byte	0xff
	.zero		1


	//   ....[121]....
        /*0890*/ 	.word	0x0000a460
        /*0894*/ 	.word	0x00000000
        /*0898*/ 	.word	0x00000000
        /*089c*/ 	.short	0x010a
        /*089e*/ 	.byte	0xff
	.zero		1


	//   ....[122]....
        /*08a0*/ 	.word	0x0000a4c0
        /*08a4*/ 	.word	0x00000000
        /*08a8*/ 	.word	0x00000000
        /*08ac*/ 	.short	0x010a
        /*08ae*/ 	.byte	0xff
	.zero		1


	//   ....[123]....
        /*08b0*/ 	.word	0x0000a510
        /*08b4*/ 	.word	0x00000000
        /*08b8*/ 	.word	0x000000b0
        /*08bc*/ 	.short	0x010a
        /*08be*/ 	.byte	0xff
	.zero		1


	//   ....[124]....
        /*08c0*/ 	.word	0x0000a570
        /*08c4*/ 	.word	0x00000000
        /*08c8*/ 	.word	0x000000a8
        /*08cc*/ 	.short	0x010a
        /*08ce*/ 	.byte	0xff
	.zero		1


	//   ....[125]....
        /*08d0*/ 	.word	0x0000a5d0
        /*08d4*/ 	.word	0x00000000
        /*08d8*/ 	.word	0x00000080
        /*08dc*/ 	.short	0x010a
        /*08de*/ 	.byte	0xff
	.zero		1


	//   ....[126]....
        /*08e0*/ 	.word	0x0000a630
        /*08e4*/ 	.word	0x00000000
        /*08e8*/ 	.word	0x00000088
        /*08ec*/ 	.short	0x010a
        /*08ee*/ 	.byte	0xff
	.zero		1


	//   ....[127]....
        /*08f0*/ 	.word	0x0000a690
        /*08f4*/ 	.word	0x00000000
        /*08f8*/ 	.word	0x00000090
        /*08fc*/ 	.short	0x010a
        /*08fe*/ 	.byte	0xff
	.zero		1


	//   ....[128]....
        /*0900*/ 	.word	0x0000a6f0
        /*0904*/ 	.word	0x00000000
        /*0908*/ 	.word	0x00000098
        /*090c*/ 	.short	0x010a
        /*090e*/ 	.byte	0xff
	.zero		1


	//   ....[129]....
        /*0910*/ 	.word	0x0000a750
        /*0914*/ 	.word	0x00000000
        /*0918*/ 	.word	0x00000080
        /*091c*/ 	.short	0x010a
        /*091e*/ 	.byte	0xff
	.zero		1


	//   ....[130]....
        /*0920*/ 	.word	0x0000a7b0
        /*0924*/ 	.word	0x00000000
        /*0928*/ 	.word	0x00000088
        /*092c*/ 	.short	0x010a
        /*092e*/ 	.byte	0xff
	.zero		1


	//   ....[131]....
        /*0930*/ 	.word	0x0000a810
        /*0934*/ 	.word	0x00000000
        /*0938*/ 	.word	0x00000090
        /*093c*/ 	.short	0x010a
        /*093e*/ 	.byte	0xff
	.zero		1


	//   ....[132]....
        /*0940*/ 	.word	0x0000a860
        /*0944*/ 	.word	0x00000000
        /*0948*/ 	.word	0x000000b0
        /*094c*/ 	.short	0x010a
        /*094e*/ 	.byte	0xff
	.zero		1


	//   ....[133]....
        /*0950*/ 	.word	0x0000a8b0
        /*0954*/ 	.word	0x00000002
        /*0958*/ 	.word	0x00000060
        /*095c*/ 	.short	0x010a
        /*095e*/ 	.byte	0xff
	.zero		1


	//   ....[134]....
        /*0960*/ 	.word	0x0000a900
        /*0964*/ 	.word	0x00000070
        /*0968*/ 	.word	0x000000d0
        /*096c*/ 	.short	0x010a
        /*096e*/ 	.byte	0xff
	.zero		1


	//----- nvinfo : EIATTR_NUM_MBARRIERS
	.align		4
.L_49:
        /*0970*/ 	.byte	0x03, 0x38
        /*0972*/ 	.short	0x0026


	//----- nvinfo : EIATTR_EXIT_INSTR_OFFSETS
	.align		4
        /*0974*/ 	.byte	0x04, 0x1c
        /*0976*/ 	.short	(.L_51 - .L_50)


	//   ....[0]....
.L_50:
        /*0978*/ 	.word	0x00002600


	//   ....[1]....
        /*097c*/ 	.word	0x00002af0


	//   ....[2]....
        /*0980*/ 	.word	0x00002b50


	//   ....[3]....
        /*0984*/ 	.word	0x00003a50


	//   ....[4]....
        /*0988*/ 	.word	0x00004a80


	//   ....[5]....
        /*098c*/ 	.word	0x00004ac0


	//   ....[6]....
        /*0990*/ 	.word	0x00009ca0


	//   ....[7]....
        /*0994*/ 	.word	0x00009d20


	//   ....[8]....
        /*0998*/ 	.word	0x00009d50


	//   ....[9]....
        /*099c*/ 	.word	0x00009dd0


	//----- nvinfo : EIATTR_MAX_THREADS
	.align		4
.L_51:
        /*09a0*/ 	.byte	0x04, 0x05
        /*09a2*/ 	.short	(.L_53 - .L_52)
.L_52:
        /*09a4*/ 	.word	0x00000100
        /*09a8*/ 	.word	0x00000001
        /*09ac*/ 	.word	0x00000001


	//----- nvinfo : EIATTR_CRS_STACK_SIZE
	.align		4
.L_53:
        /*09b0*/ 	.byte	0x04, 0x1e
        /*09b2*/ 	.short	(.L_55 - .L_54)
.L_54:
        /*09b4*/ 	.word	0x00000000


	//----- nvinfo : EIATTR_CBANK_PARAM_SIZE
	.align		4
.L_55:
        /*09b8*/ 	.byte	0x03, 0x19
        /*09ba*/ 	.short	0x0800


	//----- nvinfo : EIATTR_PARAM_CBANK
	.align		4
        /*09bc*/ 	.byte	0x04, 0x0a
        /*09be*/ 	.short	(.L_57 - .L_56)
	.align		4
.L_56:
        /*09c0*/ 	.word	index@(.nv.constant0._ZN7cutlass13device_kernelINS_4gemm6kernel13GemmUniversalIN4cute5tupleIJiiiiEEENS1_10collective13CollectiveMmaINS1_35MainloopSm100TmaUmmaWarpSpecializedILi6ELi2ELi4ENS5_IJNS4_1CILi1EEESB_SB_EEEEENS5_IJNSA_ILi128EEESE_NSA_ILi64EEEEEENS_10bfloat16_tENS5_IJlSB_lEEESH_SI_NS4_8TiledMMAINS4_8MMA_AtomIJNS4_20SM100_MMA_F16BF16_SSISH_SH_fLi128ELi128ELNS4_4UMMA5MajorE0ELSN_0ELNSM_7ScaleInE0ELSO_0EEEEEENS4_6LayoutISC_NS5_IJNSA_ILi0EEESS_SS_EEEEENS5_IJNS4_10UnderscoreESV_SV_EEEEENS4_13SM90_TMA_LOADENS4_14ComposedLayoutINS4_7SwizzleILi3ELi4ELi3EEENS4_18smem_ptr_flag_bitsILi16EEENSR_INS5_IJNSA_ILi8EEESF_EEENS5_IJSF_SB_EEEEEEEvNS4_8identityESY_S18_vS19_EENS_8epilogue10collective18CollectiveEpilogueINS1B_23Sm100TmaWarpSpecializedILi4ELi2ELi32ELb1ELb0EEEJSG_NS5_IJNSR_ISE_SB_EENSR_INSA_ILi32EEESB_EEEEESH_SI_SH_SI_NS1B_6fusion15FusionCallbacksIS1F_NS1K_13LinCombEltActINS1B_6thread4SiLuESH_fSH_fLNS_15FloatRoundStyleE2EEESG_S1J_JEEENS4_5SM1004TMEM4LOAD26SM100_TMEM_LOAD_32dp32b32xESY_NSZ_INS10_ILi2ELi4ELi3EEES13_NSR_INS5_IJS14_S1H_EEENS5_IJS1H_SB_EEEEEEENS4_39AutoVectorizingCopyWithAssumedAlignmentILi128EEENS4_14SM90_TMA_STOREES20_S22_S22_EEEvvEEEEvNT_6ParamsE)
        /*09c4*/ 	.short	0x0380
        /*09c6*/ 	.short	0x0800


	//----- nvinfo : EIATTR_SW_WAR
	.align		4
.L_57:
        /*09c8*/ 	.byte	0x04, 0x36
        /*09ca*/ 	.short	(.L_59 - .L_58)
.L_58:
        /*09cc*/ 	.word	0x00000008
.L_59:


//--------------------- .nv.callgraph             --------------------------
	.section	.nv.callgraph,"",@"SHT_CUDA_CALLGRAPH"
	.align	4
	.sectionentsize	8
	.align		4
        /*0000*/ 	.word	0x00000000
	.align		4
        /*0004*/ 	.word	0xffffffff
	.align		4
        /*0008*/ 	.word	index@(_ZN7cutlass13device_kernelINS_4gemm6kernel13GemmUniversalIN4cute5tupleIJiiiiEEENS1_10collective13CollectiveMmaINS1_35MainloopSm100TmaUmmaWarpSpecializedILi6ELi2ELi4ENS5_IJNS4_1CILi1EEESB_SB_EEEEENS5_IJNSA_ILi128EEESE_NSA_ILi64EEEEEENS_10bfloat16_tENS5_IJlSB_lEEESH_SI_NS4_8TiledMMAINS4_8MMA_AtomIJNS4_20SM100_MMA_F16BF16_SSISH_SH_fLi128ELi128ELNS4_4UMMA5MajorE0ELSN_0ELNSM_7ScaleInE0ELSO_0EEEEEENS4_6LayoutISC_NS5_IJNSA_ILi0EEESS_SS_EEEEENS5_IJNS4_10UnderscoreESV_SV_EEEEENS4_13SM90_TMA_LOADENS4_14ComposedLayoutINS4_7SwizzleILi3ELi4ELi3EEENS4_18smem_ptr_flag_bitsILi16EEENSR_INS5_IJNSA_ILi8EEESF_EEENS5_IJSF_SB_EEEEEEEvNS4_8identityESY_S18_vS19_EENS_8epilogue10collective18CollectiveEpilogueINS1B_23Sm100TmaWarpSpecializedILi4ELi2ELi32ELb1ELb0EEEJSG_NS5_IJNSR_ISE_SB_EENSR_INSA_ILi32EEESB_EEEEESH_SI_SH_SI_NS1B_6fusion15FusionCallbacksIS1F_NS1K_13LinCombEltActINS1B_6thread4SiLuESH_fSH_fLNS_15FloatRoundStyleE2EEESG_S1J_JEEENS4_5SM1004TMEM4LOAD26SM100_TMEM_LOAD_32dp32b32xESY_NSZ_INS10_ILi2ELi4ELi3EEES13_NSR_INS5_IJS14_S1H_EEENS5_IJS1H_SB_EEEEEEENS4_39AutoVectorizingCopyWithAssumedAlignmentILi128EEENS4_14SM90_TMA_STOREES20_S22_S22_EEEvvEEEEvNT_6ParamsE)
	.align		4
        /*000c*/ 	.word	index@(__assertfail)
	.align		4
        /*0010*/ 	.word	0x00000000
	.align		4
        /*0014*/ 	.word	0xfffffffe
	.align		4
        /*0018*/ 	.word	0x00000000
	.align		4
        /*001c*/ 	.word	0xfffffffd
	.align		4
        /*0020*/ 	.word	0x00000000
	.align		4
        /*0024*/ 	.word	0xfffffffc


//--------------------- .nv.constant4             --------------------------
	.section	.nv.constant4,"a",@progbits
	.align	8
	.align		8
.nv.constant4:
        /*0000*/ 	.dword	__assertfail
	.align		8
        /*0008*/ 	.dword	__unnamed_1
	.align		8
        /*0010*/ 	.dword	__unnamed_2
	.align		8
        /*0018*/ 	.dword	_ZN39_INTERNAL_d875caab_4_k_cu_eddf2358_29204cuda3std3__45__cpo5beginE
	.align		8
        /*0020*/ 	.dword	_ZN39_INTERNAL_d875caab_4_k_cu_eddf2358_29204cuda3std3__45__cpo3endE
	.align		8
        /*0028*/ 	.dword	_ZN39_INTERNAL_d875caab_4_k_cu_eddf2358_29204cuda3std3__45__cpo6cbeginE
	.align		8
        /*0030*/ 	.dword	_ZN39_INTERNAL_d875caab_4_k_cu_eddf2358_29204cuda3std3__45__cpo4cendE
	.align		8
        /*0038*/ 	.dword	_ZN39_INTERNAL_d875caab_4_k_cu_eddf2358_29204cuda3std3__441_GLOBAL__N__d875caab_4_k_cu_eddf2358_29206ignoreE
	.align		8
        /*0040*/ 	.dword	_ZN39_INTERNAL_d875caab_4_k_cu_eddf2358_29204cuda3std3__419piecewise_constructE
	.align		8
        /*0048*/ 	.dword	_ZN39_INTERNAL_d875caab_4_k_cu_eddf2358_29204cuda3std3__48in_placeE
	.align		8
        /*0050*/ 	.dword	_ZN39_INTERNAL_d875caab_4_k_cu_eddf2358_29204cuda3std6ranges3__45__cpo4swapE
	.align		8
        /*0058*/ 	.dword	_ZN39_INTERNAL_d875caab_4_k_cu_eddf2358_29204cuda3std6ranges3__45__cpo9iter_moveE
	.align		8
        /*0060*/ 	.dword	_ZN39_INTERNAL_d875caab_4_k_cu_eddf2358_29204cute7productE
	.align		8
        /*0068*/ 	.dword	_ZN39_INTERNAL_d875caab_4_k_cu_eddf2358_29204cute1_E
	.align		8
        /*0070*/ 	.dword	$str$25
	.align		8
        /*0078*/ 	.dword	$str$26
	.align		8
        /*0080*/ 	.dword	$str$27
	.align		8
        /*0088*/ 	.dword	$str$28


//--------------------- .text._ZN7cutlass13device_kernelINS_4gemm6kernel13GemmUniversalIN4cute5tupleIJiiiiEEENS1_10collective13CollectiveMmaINS1_35MainloopSm100TmaUmmaWarpSpecializedILi6ELi2ELi4ENS5_IJNS4_1CILi1EEESB_SB_EEEEENS5_IJNSA_ILi128EEESE_NSA_ILi64EEEEEENS_10bfloat16_tENS5_IJlSB_lEEESH_SI_NS4_8TiledMMAINS4_8MMA_AtomIJNS4_20SM100_MMA_F16BF16_SSISH_SH_fLi128ELi128ELNS4_4UMMA5MajorE0ELSN_0ELNSM_7ScaleInE0ELSO_0EEEEEENS4_6LayoutISC_NS5_IJNSA_ILi0EEESS_SS_EEEEENS5_IJNS4_10UnderscoreESV_SV_EEEEENS4_13SM90_TMA_LOADENS4_14ComposedLayoutINS4_7SwizzleILi3ELi4ELi3EEENS4_18smem_ptr_flag_bitsILi16EEENSR_INS5_IJNSA_ILi8EEESF_EEENS5_IJSF_SB_EEEEEEEvNS4_8identityESY_S18_vS19_EENS_8epilogue10collective18CollectiveEpilogueINS1B_23Sm100TmaWarpSpecializedILi4ELi2ELi32ELb1ELb0EEEJSG_NS5_IJNSR_ISE_SB_EENSR_INSA_ILi32EEESB_EEEEESH_SI_SH_SI_NS1B_6fusion15FusionCallbacksIS1F_NS1K_13LinCombEltActINS1B_6thread4SiLuESH_fSH_fLNS_15FloatRoundStyleE2EEESG_S1J_JEEENS4_5SM1004TMEM4LOAD26SM100_TMEM_LOAD_32dp32b32xESY_NSZ_INS10_ILi2ELi4ELi3EEES13_NSR_INS5_IJS14_S1H_EEENS5_IJS1H_SB_EEEEEEENS4_39AutoVectorizingCopyWithAssumedAlignmentILi128EEENS4_14SM90_TMA_STOREES20_S22_S22_EEEvvEEEEvNT_6ParamsE --------------------------
	.section	.text._ZN7cutlass13device_kernelINS_4gemm6kernel13GemmUniversalIN4cute5tupleIJiiiiEEENS1_10collective13CollectiveMmaINS1_35MainloopSm100TmaUmmaWarpSpecializedILi6ELi2ELi4ENS5_IJNS4_1CILi1EEESB_SB_EEEEENS5_IJNSA_ILi128EEESE_NSA_ILi64EEEEEENS_10bfloat16_tENS5_IJlSB_lEEESH_SI_NS4_8TiledMMAINS4_8MMA_AtomIJNS4_20SM100_MMA_F16BF16_SSISH_SH_fLi128ELi128ELNS4_4UMMA5MajorE0ELSN_0ELNSM_7ScaleInE0ELSO_0EEEEEENS4_6LayoutISC_NS5_IJNSA_ILi0EEESS_SS_EEEEENS5_IJNS4_10UnderscoreESV_SV_EEEEENS4_13SM90_TMA_LOADENS4_14ComposedLayoutINS4_7SwizzleILi3ELi4ELi3EEENS4_18smem_ptr_flag_bitsILi16EEENSR_INS5_IJNSA_ILi8EEESF_EEENS5_IJSF_SB_EEEEEEEvNS4_8identityESY_S18_vS19_EENS_8epilogue10collective18CollectiveEpilogueINS1B_23Sm100TmaWarpSpecializedILi4ELi2ELi32ELb1ELb0EEEJSG_NS5_IJNSR_ISE_SB_EENSR_INSA_ILi32EEESB_EEEEESH_SI_SH_SI_NS1B_6fusion15FusionCallbacksIS1F_NS1K_13LinCombEltActINS1B_6thread4SiLuESH_fSH_fLNS_15FloatRoundStyleE2EEESG_S1J_JEEENS4_5SM1004TMEM4LOAD26SM100_TMEM_LOAD_32dp32b32xESY_NSZ_INS10_ILi2ELi4ELi3EEES13_NSR_INS5_IJS14_S1H_EEENS5_IJS1H_SB_EEEEEEENS4_39AutoVectorizingCopyWithAssumedAlignmentILi128EEENS4_14SM90_TMA_STOREES20_S22_S22_EEEvvEEEEvNT_6ParamsE,"ax",@progbits
	.align	128
.text._ZN7cutlass13device_kernelINS_4gemm6kernel13GemmUniversalIN4cute5tupleIJiiiiEEENS1_10collective13CollectiveMmaINS1_35MainloopSm100TmaUmmaWarpSpecializedILi6ELi2ELi4ENS5_IJNS4_1CILi1EEESB_SB_EEEEENS5_IJNSA_ILi128EEESE_NSA_ILi64EEEEEENS_10bfloat16_tENS5_IJlSB_lEEESH_SI_NS4_8TiledMMAINS4_8MMA_AtomIJNS4_20SM100_MMA_F16BF16_SSISH_SH_fLi128ELi128ELNS4_4UMMA5MajorE0ELSN_0ELNSM_7ScaleInE0ELSO_0EEEEEENS4_6LayoutISC_NS5_IJNSA_ILi0EEESS_SS_EEEEENS5_IJNS4_10UnderscoreESV_SV_EEEEENS4_13SM90_TMA_LOADENS4_14ComposedLayoutINS4_7SwizzleILi3ELi4ELi3EEENS4_18smem_ptr_flag_bitsILi16EEENSR_INS5_IJNSA_ILi8EEESF_EEENS5_IJSF_SB_EEEEEEEvNS4_8identityESY_S18_vS19_EENS_8epilogue10collective18CollectiveEpilogueINS1B_23Sm100TmaWarpSpecializedILi4ELi2ELi32ELb1ELb0EEEJSG_NS5_IJNSR_ISE_SB_EENSR_INSA_ILi32EEESB_EEEEESH_SI_SH_SI_NS1B_6fusion15FusionCallbacksIS1F_NS1K_13LinCombEltActINS1B_6thread4SiLuESH_fSH_fLNS_15FloatRoundStyleE2EEESG_S1J_JEEENS4_5SM1004TMEM4LOAD26SM100_TMEM_LOAD_32dp32b32xESY_NSZ_INS10_ILi2ELi4ELi3EEES13_NSR_INS5_IJS14_S1H_EEENS5_IJS1H_SB_EEEEEEENS4_39AutoVectorizingCopyWithAssumedAlignmentILi128EEENS4_14SM90_TMA_STOREES20_S22_S22_EEEvvEEEEvNT_6ParamsE:
        .type           _ZN7cutlass13device_kernelINS_4gemm6kernel13GemmUniversalIN4cute5tupleIJiiiiEEENS1_10collective13CollectiveMmaINS1_35MainloopSm100TmaUmmaWarpSpecializedILi6ELi2ELi4ENS5_IJNS4_1CILi1EEESB_SB_EEEEENS5_IJNSA_ILi128EEESE_NSA_ILi64EEEEEENS_10bfloat16_tENS5_IJlSB_lEEESH_SI_NS4_8TiledMMAINS4_8MMA_AtomIJNS4_20SM100_MMA_F16BF16_SSISH_SH_fLi128ELi128ELNS4_4UMMA5MajorE0ELSN_0ELNSM_7ScaleInE0ELSO_0EEEEEENS4_6LayoutISC_NS5_IJNSA_ILi0EEESS_SS_EEEEENS5_IJNS4_10UnderscoreESV_SV_EEEEENS4_13SM90_TMA_LOADENS4_14ComposedLayoutINS4_7SwizzleILi3ELi4ELi3EEENS4_18smem_ptr_flag_bitsILi16EEENSR_INS5_IJNSA_ILi8EEESF_EEENS5_IJSF_SB_EEEEEEEvNS4_8identityESY_S18_vS19_EENS_8epilogue10collective18CollectiveEpilogueINS1B_23Sm100TmaWarpSpecializedILi4ELi2ELi32ELb1ELb0EEEJSG_NS5_IJNSR_ISE_SB_EENSR_INSA_ILi32EEESB_EEEEESH_SI_SH_SI_NS1B_6fusion15FusionCallbacksIS1F_NS1K_13LinCombEltActINS1B_6thread4SiLuESH_fSH_fLNS_15FloatRoundStyleE2EEESG_S1J_JEEENS4_5SM1004TMEM4LOAD26SM100_TMEM_LOAD_32dp32b32xESY_NSZ_INS10_ILi2ELi4ELi3EEES13_NSR_INS5_IJS14_S1H_EEENS5_IJS1H_SB_EEEEEEENS4_39AutoVectorizingCopyWithAssumedAlignmentILi128EEENS4_14SM90_TMA_STOREES20_S22_S22_EEEvvEEEEvNT_6ParamsE,@function
        .size           _ZN7cutlass13device_kernelINS_4gemm6kernel13GemmUniversalIN4cute5tupleIJiiiiEEENS1_10collective13CollectiveMmaINS1_35MainloopSm100TmaUmmaWarpSpecializedILi6ELi2ELi4ENS5_IJNS4_1CILi1EEESB_SB_EEEEENS5_IJNSA_ILi128EEESE_NSA_ILi64EEEEEENS_10bfloat16_tENS5_IJlSB_lEEESH_SI_NS4_8TiledMMAINS4_8MMA_AtomIJNS4_20SM100_MMA_F16BF16_SSISH_SH_fLi128ELi128ELNS4_4UMMA5MajorE0ELSN_0ELNSM_7ScaleInE0ELSO_0EEEEEENS4_6LayoutISC_NS5_IJNSA_ILi0EEESS_SS_EEEEENS5_IJNS4_10UnderscoreESV_SV_EEEEENS4_13SM90_TMA_LOADENS4_14ComposedLayoutINS4_7SwizzleILi3ELi4ELi3EEENS4_18smem_ptr_flag_bitsILi16EEENSR_INS5_IJNSA_ILi8EEESF_EEENS5_IJSF_SB_EEEEEEEvNS4_8identityESY_S18_vS19_EENS_8epilogue10collective18CollectiveEpilogueINS1B_23Sm100TmaWarpSpecializedILi4ELi2ELi32ELb1ELb0EEEJSG_NS5_IJNSR_ISE_SB_EENSR_INSA_ILi32EEESB_EEEEESH_SI_SH_SI_NS1B_6fusion15FusionCallbacksIS1F_NS1K_13LinCombEltActINS1B_6thread4SiLuESH_fSH_fLNS_15FloatRoundStyleE2EEESG_S1J_JEEENS4_5SM1004TMEM4LOAD26SM100_TMEM_LOAD_32dp32b32xESY_NSZ_INS10_ILi2ELi4ELi3EEES13_NSR_INS5_IJS14_S1H_EEENS5_IJS1H_SB_EEEEEEENS4_39AutoVectorizingCopyWithAssumedAlignmentILi128EEENS4_14SM90_TMA_STOREES20_S22_S22_EEEvvEEEEvNT_6ParamsE,(.L_x_266 - _ZN7cutlass13device_kernelINS_4gemm6kernel13GemmUniversalIN4cute5tupleIJiiiiEEENS1_10collective13CollectiveMmaINS1_35MainloopSm100TmaUmmaWarpSpecializedILi6ELi2ELi4ENS5_IJNS4_1CILi1EEESB_SB_EEEEENS5_IJNSA_ILi128EEESE_NSA_ILi64EEEEEENS_10bfloat16_tENS5_IJlSB_lEEESH_SI_NS4_8TiledMMAINS4_8MMA_AtomIJNS4_20SM100_MMA_F16BF16_SSISH_SH_fLi128ELi128ELNS4_4UMMA5MajorE0ELSN_0ELNSM_7ScaleInE0ELSO_0EEEEEENS4_6LayoutISC_NS5_IJNSA_ILi0EEESS_SS_EEEEENS5_IJNS4_10UnderscoreESV_SV_EEEEENS4_13SM90_TMA_LOADENS4_14ComposedLayoutINS4_7SwizzleILi3ELi4ELi3EEENS4_18smem_ptr_flag_bitsILi16EEENSR_INS5_IJNSA_ILi8EEESF_EEENS5_IJSF_SB_EEEEEEEvNS4_8identityESY_S18_vS19_EENS_8epilogue10collective18CollectiveEpilogueINS1B_23Sm100TmaWarpSpecializedILi4ELi2ELi32ELb1ELb0EEEJSG_NS5_IJNSR_ISE_SB_EENSR_INSA_ILi32EEESB_EEEEESH_SI_SH_SI_NS1B_6fusion15FusionCallbacksIS1F_NS1K_13LinCombEltActINS1B_6thread4SiLuESH_fSH_fLNS_15FloatRoundStyleE2EEESG_S1J_JEEENS4_5SM1004TMEM4LOAD26SM100_TMEM_LOAD_32dp32b32xESY_NSZ_INS10_ILi2ELi4ELi3EEES13_NSR_INS5_IJS14_S1H_EEENS5_IJS1H_SB_EEEEEEENS4_39AutoVectorizingCopyWithAssumedAlignmentILi128EEENS4_14SM90_TMA_STOREES20_S22_S22_EEEvvEEEEvNT_6ParamsE)
        .other          _ZN7cutlass13device_kernelINS_4gemm6kernel13GemmUniversalIN4cute5tupleIJiiiiEEENS1_10collective13CollectiveMmaINS1_35MainloopSm100TmaUmmaWarpSpecializedILi6ELi2ELi4ENS5_IJNS4_1CILi1EEESB_SB_EEEEENS5_IJNSA_ILi128EEESE_NSA_ILi64EEEEEENS_10bfloat16_tENS5_IJlSB_lEEESH_SI_NS4_8TiledMMAINS4_8MMA_AtomIJNS4_20SM100_MMA_F16BF16_SSISH_SH_fLi128ELi128ELNS4_4UMMA5MajorE0ELSN_0ELNSM_7ScaleInE0ELSO_0EEEEEENS4_6LayoutISC_NS5_IJNSA_ILi0EEESS_SS_EEEEENS5_IJNS4_10UnderscoreESV_SV_EEEEENS4_13SM90_TMA_LOADENS4_14ComposedLayoutINS4_7SwizzleILi3ELi4ELi3EEENS4_18smem_ptr_flag_bitsILi16EEENSR_INS5_IJNSA_ILi8EEESF_EEENS5_IJSF_SB_EEEEEEEvNS4_8identityESY_S18_vS19_EENS_8epilogue10collective18CollectiveEpilogueINS1B_23Sm100TmaWarpSpecializedILi4ELi2ELi32ELb1ELb0EEEJSG_NS5_IJNSR_ISE_SB_EENSR_INSA_ILi32EEESB_EEEEESH_SI_SH_SI_NS1B_6fusion15FusionCallbacksIS1F_NS1K_13LinCombEltActINS1B_6thread4SiLuESH_fSH_fLNS_15FloatRoundStyleE2EEESG_S1J_JEEENS4_5SM1004TMEM4LOAD26SM100_TMEM_LOAD_32dp32b32xESY_NSZ_INS10_ILi2ELi4ELi3EEES13_NSR_INS5_IJS14_S1H_EEENS5_IJS1H_SB_EEEEEEENS4_39AutoVectorizingCopyWithAssumedAlignmentILi128EEENS4_14SM90_TMA_STOREES20_S22_S22_EEEvvEEEEvNT_6ParamsE,@"STO_CUDA_ENTRY STV_DEFAULT"
_ZN7cutlass13device_kernelINS_4gemm6kernel13GemmUniversalIN4cute5tupleIJiiiiEEENS1_10collective13CollectiveMmaINS1_35MainloopSm100TmaUmmaWarpSpecializedILi6ELi2ELi4ENS5_IJNS4_1CILi1EEESB_SB_EEEEENS5_IJNSA_ILi128EEESE_NSA_ILi64EEEEEENS_10bfloat16_tENS5_IJlSB_lEEESH_SI_NS4_8TiledMMAINS4_8MMA_AtomIJNS4_20SM100_MMA_F16BF16_SSISH_SH_fLi128ELi128ELNS4_4UMMA5MajorE0ELSN_0ELNSM_7ScaleInE0ELSO_0EEEEEENS4_6LayoutISC_NS5_IJNSA_ILi0EEESS_SS_EEEEENS5_IJNS4_10UnderscoreESV_SV_EEEEENS4_13SM90_TMA_LOADENS4_14ComposedLayoutINS4_7SwizzleILi3ELi4ELi3EEENS4_18smem_ptr_flag_bitsILi16EEENSR_INS5_IJNSA_ILi8EEESF_EEENS5_IJSF_SB_EEEEEEEvNS4_8identityESY_S18_vS19_EENS_8epilogue10collective18CollectiveEpilogueINS1B_23Sm100TmaWarpSpecializedILi4ELi2ELi32ELb1ELb0EEEJSG_NS5_IJNSR_ISE_SB_EENSR_INSA_ILi32EEESB_EEEEESH_SI_SH_SI_NS1B_6fusion15FusionCallbacksIS1F_NS1K_13LinCombEltActINS1B_6thread4SiLuESH_fSH_fLNS_15FloatRoundStyleE2EEESG_S1J_JEEENS4_5SM1004TMEM4LOAD26SM100_TMEM_LOAD_32dp32b32xESY_NSZ_INS10_ILi2ELi4ELi3EEES13_NSR_INS5_IJS14_S1H_EEENS5_IJS1H_SB_EEEEEEENS4_39AutoVectorizingCopyWithAssumedAlignmentILi128EEENS4_14SM90_TMA_STOREES20_S22_S22_EEEvvEEEEvNT_6ParamsE:
[----:B------:R-:W1:Y:S01]  /*0000*/  LDC R1, c[0x0][0x37c] ;  /* 0x0000df00ff017b82 */ /* 0x000e620000000800 */
[----:B------:R-:W2:Y:S01]  /*0010*/  S2R R153, SR_TID.X ;  /* 0x0000000000997919 */ /* 0x000ea20000002100 */
[----:B------:R-:W3:Y:S01]  /*0020*/  LDCU.64 UR6, c[0x0][0x890] ;  /* 0x00011200ff0677ac */ /* 0x000ee20008000a00 */
[----:B------:R-:W-:Y:S02]  /*0030*/  PRMT R133, RZ, 0x7610, R133 ;  /* 0x00007610ff857816 */ /* 0x000fe40000000085 */
[----:B------:R-:W-:Y:S01]  /*0040*/  ELECT P5, URZ, PT ;  /* 0x0000000000ff782f */ /* 0x000fe200038a0000 */
[----:B------:R-:W4:Y:S01]  /*0050*/  LDCU.64 UR38, c[0x0][0x358] ;  /* 0x00006b00ff2677ac */ /* 0x000f220008000a00 */
[----:B---3--:R-:W-:-:S04]  /*0060*/  UISETP.NE.U32.AND UP2, UPT, UR6, URZ, UPT ;  /* 0x000000ff0600728c */ /* 0x008fc8000bf45070 */
[----:B------:R-:W-:Y:S01]  /*0070*/  UISETP.NE.AND.EX UP2, UPT, UR7, URZ, UPT, UP2 ;  /* 0x000000ff0700728c */ /* 0x000fe2000bf45320 */
[----:B--2---:R-:W-:-:S05]  /*0080*/  SHF.R.U32.HI R156, RZ, 0x5, R153 ;  /* 0x00000005ff9c7819 */ /* 0x004fca0000011699 */
[----:B------:R-:W2:Y:S02]  /*0090*/  SHFL.IDX PT, R0, R156, RZ, 0x1f ;  /* 0x00001fff9c007589 */ /* 0x000ea400000e0000 */
[----:B--2---:R-:W-:Y:S01]  /*00a0*/  R2UR UR8, R0 ;  /* 0x00000000000872ca */ /* 0x004fe200000e0000 */
[----:B-1--4-:R-:W-:Y:S05]  /*00b0*/  BRA.U UP2, `(.L_x_0) ;  /* 0x00000001022c7547 */ /* 0x012fea000b800000 */
[----:B------:R-:W1:Y:S02]  /*00c0*/  LDCU.64 UR4, c[0x0][0x888] ;  /* 0x00011100ff0477ac */ /* 0x000e640008000a00 */
[----:B-1----:R-:W-:-:S04]  /*00d0*/  UISETP.NE.U32.AND UP0, UPT, UR4, URZ, UPT ;  /* 0x000000ff0400728c */ /* 0x002fc8000bf05070 */
[----:B------:R-:W-:-:S09]  /*00e0*/  UISETP.NE.AND.EX UP0, UPT, UR5, URZ, UPT, UP0 ;  /* 0x000000ff0500728c */ /* 0x000fd2000bf05300 */
[----:B------:R-:W-:Y:S05]  /*00f0*/  BRA.U !UP0, `(.L_x_1) ;  /* 0x0000000108107547 */ /* 0x000fea000b800000 */
[----:B------:R-:W1:Y:S02]  /*0100*/  LDC.64 R2, c[0x0][0x888] ;  /* 0x00022200ff027b82 */ /* 0x000e640000000a00 */
[----:B-1----:R1:W5:Y:S01]  /*0110*/  LDG.E R91, desc[UR38][R2.64] ;  /* 0x00000026025b7981 */ /* 0x002362000c1e1900 */
[----:B------:R-:W-:Y:S01]  /*0120*/  HFMA2 R133, -RZ, RZ, 0, 5.9604644775390625e-08 ;  /* 0x00000001ff857431 */ /* 0x000fe200000001ff */
[----:B------:R-:W-:Y:S05]  /*0130*/  BRA `(.L_x_0) ;  /* 0x00000000000c7947 */ /* 0x000fea0003800000 */
.L_x_1:
[----:B------:R-:W1:Y:S01]  /*0140*/  LDCU UR4, c[0x0][0x880] ;  /* 0x00011000ff0477ac */ /* 0x000e620008000800 */
[----:B------:R-:W-:Y:S01]  /*0150*/  HFMA2 R133, -RZ, RZ, 0, 5.9604644775390625e-08 ;  /* 0x00000001ff857431 */ /* 0x000fe200000001ff */
[----:B-1----:R-:W-:-:S07]  /*0160*/  MOV R91, UR4 ;  /* 0x00000004005b7c02 */ /* 0x002fce0008000f00 */
.L_x_0:
[----:B------:R-:W2:Y:S02]  /*0170*/  LDCU.64 UR4, c[0x0][0x8b0] ;  /* 0x00011600ff0477ac */ /* 0x000ea40008000a00 */
[----:B--2---:R-:W-:-:S04]  /*0180*/  UISETP.NE.U32.AND UP0, UPT, UR4, URZ, UPT ;  /* 0x000000ff0400728c */ /* 0x004fc8000bf05070 */
[----:B------:R-:W-:-:S09]  /*0190*/  UISETP.NE.AND.EX UP0, UPT, UR5, URZ, UPT, UP0 ;  /* 0x000000ff0500728c */ /* 0x000fd2000bf05300 */
[----:B------:R-:W-:Y:S05]  /*01a0*/  BRA.U UP0, `(.L_x_2) ;  /* 0x0000000100247547 */ /* 0x000fea000b800000 */
[----:B------:R-:W2:Y:S02]  /*01b0*/  LDCU.64 UR4, c[0x0][0x8a8] ;  /* 0x00011500ff0477ac */ /* 0x000ea40008000a00 */
[----:B--2---:R-:W-:-:S04]  /*01c0*/  UISETP.NE.U32.AND UP0, UPT, UR4, URZ, UPT ;  /* 0x000000ff0400728c */ /* 0x004fc8000bf05070 */
[----:B------:R-:W-:-:S09]  /*01d0*/  UISETP.NE.AND.EX UP0, UPT, UR5, URZ, UPT, UP0 ;  /* 0x000000ff0500728c */ /* 0x000fd2000bf05300 */
[----:B------:R-:W-:Y:S05]  /*01e0*/  BRA.U !UP0, `(.L_x_3) ;  /* 0x00000001080c7547 */ /* 0x000fea000b800000 */
[----:B-1----:R-:W1:Y:S02]  /*01f0*/  LDC.64 R2, c[0x0][0x8a8] ;  /* 0x00022a00ff027b82 */ /* 0x002e640000000a00 */
[----:B-1----:R2:W5:Y:S01]  /*0200*/  LDG.E R71, desc[UR38][R2.64] ;  /* 0x0000002602477981 */ /* 0x002562000c1e1900 */
[----:B------:R-:W-:Y:S05]  /*0210*/  BRA `(.L_x_2) ;  /* 0x0000000000087947 */ /* 0x000fea0003800000 */
.L_x_3:
[----:B------:R-:W2:Y:S02]  /*0220*/  LDCU UR4, c[0x0][0x8a0] ;  /* 0x00011400ff0477ac */ /* 0x000ea40008000800 */
[----:B--2---:R-:W-:Y:S02]  /*0230*/  MOV R71, UR4 ;  /* 0x0000000400477c02 */ /* 0x004fe40008000f00 */
.L_x_2:
[----:B------:R-:W-:Y:S01]  /*0240*/  IMAD.U32 R0, RZ, RZ, UR8 ;  /* 0x00000008ff007e24 */ /* 0x000fe2000f8e00ff */
[----:B------:R-:W-:Y:S04]  /*0250*/  BSSY.RECONVERGENT B0, `(.L_x_4) ;  /* 0x000000c000007945 */ /* 0x000fe80003800200 */
[C---:B------:R-:W-:Y:S02]  /*0260*/  ISETP.NE.OR P1, PT, R0.reuse, 0x1, !P5 ;  /* 0x000000010000780c */ /* 0x040fe40006f25670 */
[----:B------:R-:W-:-:S11]  /*0270*/  ISETP.NE.OR P0, PT, R0, 0x3, !P5 ;  /* 0x000000030000780c */ /* 0x000fd60006f05670 */
[----:B------:R-:W-:Y:S05]  /*0280*/  @P1 BRA `(.L_x_5) ;  /* 0x0000000000201947 */ /* 0x000fea0003800000 */
[----:B------:R-:W3:Y:S02]  /*0290*/  LDCU.64 UR4, c[0x0][0x348] ;  /* 0x00006900ff0477ac */ /* 0x000ee40008000a00 */
[----:B---3--:R-:W-:Y:S02]  /*02a0*/  UIADD3 UR10, UP1, UPT, UR4, 0x80, URZ ;  /* 0x00000080040a7890 */ /* 0x008fe4000ff3e0ff */
[----:B------:R-:W-:Y:S02]  /*02b0*/  UIADD3 UR4, UP0, UPT, UR4, 0x180, URZ ;  /* 0x0000018004047890 */ /* 0x000fe4000ff1e0ff */
[----:B------:R-:W-:Y:S02]  /*02c0*/  UIADD3.X UR11, UPT, UPT, URZ, UR5, URZ, UP1, !UPT ;  /* 0x00000005ff0b7290 */ /* 0x000fe40008ffe4ff */
[----:B------:R-:W-:-:S07]  /*02d0*/  UIADD3.X UR5, UPT, UPT, URZ, UR5, URZ, UP0, !UPT ;  /* 0x00000005ff057290 */ /* 0x000fce00087fe4ff */
[----:B------:R3:W-:Y:S02]  /*02e0*/  UTMACCTL.PF [UR10] ;  /* 0x000000000a0079b9 */ /* 0x0007e40008040000 */
[----:B------:R3:W-:Y:S02]  /*02f0*/  UTMACCTL.PF [UR4] ;  /* 0x00000000040079b9 */ /* 0x0007e40008040000 */
[----:B---3--:R-:W-:Y:S01]  /*0300*/  NOP ;  /* 0x0000000000007918 */ /* 0x008fe20000000000 */
.L_x_5:
[----:B------:R-:W-:Y:S05]  /*0310*/  BSYNC.RECONVERGENT B0 ;  /* 0x0000000000007941 */ /* 0x000fea0003800200 */
.L_x_4:
[----:B------:R-:W-:Y:S04]  /*0320*/  BSSY.RECONVERGENT B0, `(.L_x_6) ;  /* 0x000000a000007945 */ /* 0x000fe80003800200 */
        /* <DEDUP_REMOVED lines=9> */
.L_x_7:
[----:B------:R-:W-:Y:S05]  /*03c0*/  BSYNC.RECONVERGENT B0 ;  /* 0x0000000000007941 */ /* 0x000fea0003800200 */
.L_x_6:
[----:B------:R-:W3:Y:S01]  /*03d0*/  LDCU.64 UR4, c[0x0][0x888] ;  /* 0x00011100ff0477ac */ /* 0x000ee20008000a00 */
[----:B------:R-:W-:Y:S02]  /*03e0*/  UISETP.EQ.U32.AND UP0, UPT, UR6, URZ, UPT ;  /* 0x000000ff0600728c */ /* 0x000fe4000bf02070 */
[----:B------:R-:W-:Y:S02]  /*03f0*/  UPLOP3.LUT UP3, UPT, UPT, UPT, UPT, 0x40, 0x4 ;  /* 0x000000000004789c */ /* 0x000fe40003f6e870 */
[----:B---3--:R-:W-:-:S04]  /*0400*/  UISETP.NE.U32.AND UP1, UPT, UR4, URZ, UPT ;  /* 0x000000ff0400728c */ /* 0x008fc8000bf25070 */
[----:B------:R-:W-:-:S04]  /*0410*/  UISETP.NE.AND.EX UP1, UPT, UR5, URZ, UPT, UP1 ;  /* 0x000000ff0500728c */ /* 0x000fc8000bf25310 */
[----:B------:R-:W-:-:S04]  /*0420*/  UISETP.EQ.OR.EX UP4, UPT, UR7, URZ, !UP1, UP0 ;  /* 0x000000ff0700728c */ /* 0x000fc8000cf82700 */
[----:B------:R-:W-:-:S05]  /*0430*/  UP2UR UR45, UPR, URZ, 0x10 ;  /* 0x00000010ff2d7883 */ /* 0x000fca0008000000 */
[----:B------:R-:W-:Y:S07]  /*0440*/  BRA.U !UP4, `(.L_x_8) ;  /* 0x000000010c147547 */ /* 0x000fee000b800000 */
[----:B------:R-:W-:Y:S01]  /*0450*/  PLOP3.LUT P1, PT, PT, PT, UP2, 0x80, 0x8 ;  /* 0x000000000008781c */ /* 0x000fe20003f2f028 */
[----:B------:R-:W-:-:S12]  /*0460*/  UPLOP3.LUT UP3, UPT, UPT, UPT, UP1, 0x40, 0x4 ;  /* 0x000000000004789c */ /* 0x000fd80003f6e810 */
[----:B-----5:R-:W-:-:S13]  /*0470*/  @!P1 FSETP.EQ.AND P0, PT, R91, RZ, PT ;  /* 0x000000ff5b00920b */ /* 0x020fda0003f02000 */
[----:B------:R-:W-:Y:S01]  /*0480*/  @!P1 VOTEU.ANY UP0, P0 ;  /* 0x0000000000ff9886 */ /* 0x000fe20000000100 */
[----:B------:R-:W-:-:S11]  /*0490*/  @!UP2 UPLOP3.LUT UP3, UPT, UPT, UPT, UP0, 0x80, 0x8 ;  /* 0x000000000008a89c */ /* 0x000fd60003f6f000 */
.L_x_8:
[----:B-12---:R-:W1:Y:S01]  /*04a0*/  SHFL.IDX PT, R2, R156, RZ, 0x1f ;  /* 0x00001fff9c027589 */ /* 0x006e6200000e0000 */
[----:B------:R-:W-:-:S04]  /*04b0*/  UISETP.NE.AND UP0, UPT, UR8, 0x2, UPT ;  /* 0x000000020800788c */ /* 0x000fc8000bf05270 */
[----:B------:R-:W-:Y:S01]  /*04c0*/  USEL UR6, URZ, 0x1, UP0 ;  /* 0x00000001ff067887 */ /* 0x000fe20008000000 */
[----:B-1----:R-:W-:-:S13]  /*04d0*/  ISETP.NE.AND P0, PT, R2, RZ, PT ;  /* 0x000000ff0200720c */ /* 0x002fda0003f05270 */
[----:B------:R-:W-:Y:S05]  /*04e0*/  @P0 BRA `(.L_x_9) ;  /* 0x0000000000580947 */ /* 0x000fea0003800000 */
[----:B------:R-:W1:Y:S01]  /*04f0*/  S2UR UR5, SR_CgaCtaId ;  /* 0x00000000000579c3 */ /* 0x000e620000008800 */
[----:B------:R-:W-:Y:S01]  /*0500*/  UMOV UR7, 0x400 ;  /* 0x0000040000077882 */ /* 0x000fe20000000000 */
[----:B------:R-:W-:Y:S01]  /*0510*/  UMOV UR4, 0x1 ;  /* 0x0000000100047882 */ /* 0x000fe20000000000 */
[----:B------:R-:W-:Y:S01]  /*0520*/  ELECT P0, URZ, PT ;  /* 0x0000000000ff782f */ /* 0x000fe20003800000 */
[----:B------:R-:W-:-:S04]  /*0530*/  UIADD3 UR10, UPT, UPT, -UR4, 0x100000, URZ ;  /* 0x00100000040a7890 */ /* 0x000fc8000fffe1ff */
[----:B------:R-:W-:Y:S02]  /*0540*/  USHF.L.U32 UR11, UR10, 0xb, URZ ;  /* 0x0000000b0a0b7899 */ /* 0x000fe400080006ff */
[----:B------:R-:W-:Y:S02]  /*0550*/  USHF.L.U32 UR10, UR10, 0x1, URZ ;  /* 0x000000010a0a7899 */ /* 0x000fe400080006ff */
[----:B-1----:R-:W-:Y:S01]  /*0560*/  ULEA UR5, UR5, UR7, 0x18 ;  /* 0x0000000705057291 */ /* 0x002fe2000f8ec0ff */
[----:B------:R-:W1:Y:S11]  /*0570*/  FENCE.VIEW.ASYNC.S ;  /* 0x00000000000073c6 */ /* 0x000e760000000000 */
[----:B-1----:R1:W2:Y:S01]  /*0580*/  SYNCS.EXCH.64 URZ, [UR5], UR10 ;  /* 0x0000000a05ff75b2 */ /* 0x0022a20008000100 */
[----:B------:R1:W3:Y:S01]  /*0590*/  SYNCS.EXCH.64 URZ, [UR5+0x30], UR10 ;  /* 0x0000300a05ff75b2 */ /* 0x0002e20008000100 */
[----:B------:R1:W4:Y:S01]  /*05a0*/  SYNCS.EXCH.64 URZ, [UR5+0x8], UR10 ;  /* 0x0000080a05ff75b2 */ /* 0x0003220008000100 */
[----:B------:R1:W1:Y:S01]  /*05b0*/  SYNCS.EXCH.64 URZ, [UR5+0x38], UR10 ;  /* 0x0000380a05ff75b2 */ /* 0x0002620008000100 */
        /* <DEDUP_REMOVED lines=8> */
[----:B------:R-:W-:Y:S01]  /*0640*/  NOP ;  /* 0x0000000000007918 */ /* 0x000fe20000000000 */
.L_x_9:
[----:B------:R-:W2:Y:S01]  /*0650*/  SHFL.IDX PT, R2, R156, RZ, 0x1f ;  /* 0x00001fff9c027589 */ /* 0x000ea200000e0000 */
[----:B------:R-:W-:Y:S01]  /*0660*/  NOP ;  /* 0x0000000000007918 */ /* 0x000fe20000000000 */
[----:B--2---:R-:W-:-:S13]  /*0670*/  ISETP.NE.AND P0, PT, R2, 0x1, PT ;  /* 0x000000010200780c */ /* 0x004fda0003f05270 */
[----:B------:R-:W-:Y:S05]  /*0680*/  @P0 BRA `(.L_x_10) ;  /* 0x0000000000580947 */ /* 0x000fea0003800000 */
[----:B------:R-:W2:Y:S01]  /*0690*/  S2UR UR7, SR_CgaCtaId ;  /* 0x00000000000779c3 */ /* 0x000ea20000008800 */
[----:B------:R-:W-:Y:S01]  /*06a0*/  UMOV UR9, 0x400 ;  /* 0x0000040000097882 */ /* 0x000fe20000000000 */
[----:B-1----:R-:W-:Y:S01]  /*06b0*/  UMOV UR5, 0x20 ;  /* 0x0000002000057882 */ /* 0x002fe20000000000 */
[----:B------:R-:W-:Y:S01]  /*06c0*/  UMOV UR4, 0x80 ;  /* 0x0000008000047882 */ /* 0x000fe20000000000 */
[----:B------:R-:W-:-:S04]  /*06d0*/  UIADD3 UR10, UPT, UPT, -UR5, 0x100000, URZ ;  /* 0x00100000050a7890 */ /* 0x000fc8000fffe1ff */
[----:B------:R-:W-:Y:S02]  /*06e0*/  USHF.L.U32 UR11, UR10, 0xb, URZ ;  /* 0x0000000b0a0b7899 */ /* 0x000fe400080006ff */
[----:B------:R-:W-:Y:S02]  /*06f0*/  USHF.L.U32 UR10, UR10, 0x1, URZ ;  /* 0x000000010a0a7899 */ /* 0x000fe400080006ff */
[----:B------:R-:W-:-:S04]  /*0700*/  UIADD3 UR4, UPT, UPT, -UR4, 0x100000, URZ ;  /* 0x0010000004047890 */ /* 0x000fc8000fffe1ff */
[----:B------:R-:W-:Y:S02]  /*0710*/  USHF.L.U32 UR5, UR4, 0xb, URZ ;  /* 0x0000000b04057899 */ /* 0x000fe400080006ff */
[----:B------:R-:W-:Y:S01]  /*0720*/  USHF.L.U32 UR4, UR4, 0x1, URZ ;  /* 0x0000000104047899 */ /* 0x000fe200080006ff */
[----:B------:R-:W-:Y:S01]  /*0730*/  ELECT P0, URZ, PT ;  /* 0x0000000000ff782f */ /* 0x000fe20003800000 */
[----:B--2---:R-:W-:Y:S01]  /*0740*/  ULEA UR7, UR7, UR9, 0x18 ;  /* 0x0000000907077291 */ /* 0x004fe2000f8ec0ff */
[----:B------:R-:W1:Y:S11]  /*0750*/  FENCE.VIEW.ASYNC.S ;  /* 0x00000000000073c6 */ /* 0x000e760000000000 */
[----:B-1----:R2:W1:Y:S01]  /*0760*/  SYNCS.EXCH.64 URZ, [UR7+0x60], UR10 ;  /* 0x0000600a07ff75b2 */ /* 0x0024620008000100 */
[----:B------:R2:W1:Y:S01]  /*0770*/  SYNCS.EXCH.64 URZ, [UR7+0x80], UR4 ;  /* 0x0000800407ff75b2 */ /* 0x0004620008000100 */
[----:B------:R2:W1:Y:S01]  /*0780*/  SYNCS.EXCH.64 URZ, [UR7+0x68], UR10 ;  /* 0x0000680a07ff75b2 */ /* 0x0004620008000100 */
[----:B------:R2:W1:Y:S01]  /*0790*/  SYNCS.EXCH.64 URZ, [UR7+0x88], UR4 ;  /* 0x0000880407ff75b2 */ /* 0x0004620008000100 */
[----:B------:R2:W1:Y:S01]  /*07a0*/  SYNCS.EXCH.64 URZ, [UR7+0x70], UR10 ;  /* 0x0000700a07ff75b2 */ /* 0x0004620008000100 */
[----:B------:R2:W1:Y:S01]  /*07b0*/  SYNCS.EXCH.64 URZ, [UR7+0x90], UR4 ;  /* 0x0000900407ff75b2 */ /* 0x0004620008000100 */
[----:B------:R2:W1:Y:S01]  /*07c0*/  SYNCS.EXCH.64 URZ, [UR7+0x78], UR10 ;  /* 0x0000780a07ff75b2 */ /* 0x0004620008000100 */
[----:B------:R2:W1:Y:S02]  /*07d0*/  SYNCS.EXCH.64 URZ, [UR7+0x98], UR4 ;  /* 0x0000980407ff75b2 */ /* 0x0004640008000100 */
[----:B--2---:R-:W-:Y:S01]  /*07e0*/  NOP ;  /* 0x0000000000007918 */ /* 0x004fe20000000000 */
.L_x_10:
[----:B------:R-:W2:Y:S01]  /*07f0*/  SHFL.IDX PT, R2, R156, RZ, 0x1f ;  /* 0x00001fff9c027589 */ /* 0x000ea200000e0000 */
[----:B------:R-:W-:Y:S01]  /*0800*/  NOP ;  /* 0x0000000000007918 */ /* 0x000fe20000000000 */
[----:B--2---:R-:W-:-:S13]  /*0810*/  ISETP.NE.AND P0, PT, R2, 0x3, PT ;  /* 0x000000030200780c */ /* 0x004fda0003f05270 */
[----:B------:R-:W-:Y:S05]  /*0820*/  @P0 BRA `(.L_x_11) ;  /* 0x0000000000300947 */ /* 0x000fea0003800000 */
[----:B-1----:R-:W1:Y:S01]  /*0830*/  S2UR UR5, SR_CgaCtaId ;  /* 0x00000000000579c3 */ /* 0x002e620000008800 */
        /* <DEDUP_REMOVED lines=8> */
[----:B-1----:R2:W1:Y:S01]  /*08c0*/  SYNCS.EXCH.64 URZ, [UR5+0xa0], UR10 ;  /* 0x0000a00a05ff75b2 */ /* 0x0024620008000100 */
[----:B------:R2:W1:Y:S02]  /*08d0*/  SYNCS.EXCH.64 URZ, [UR5+0xa8], UR10 ;  /* 0x0000a80a05ff75b2 */ /* 0x0004640008000100 */
[----:B--2---:R-:W-:Y:S01]  /*08e0*/  NOP ;  /* 0x0000000000007918 */ /* 0x004fe20000000000 */
.L_x_11:
[----:B------:R-:W2:Y:S01]  /*08f0*/  SHFL.IDX PT, R2, R156, RZ, 0x1f ;  /* 0x00001fff9c027589 */ /* 0x000ea200000e0000 */
[----:B------:R-:W-:Y:S01]  /*0900*/  NOP ;  /* 0x0000000000007918 */ /* 0x000fe20000000000 */
[----:B--2---:R-:W-:-:S13]  /*0910*/  ISETP.NE.AND P0, PT, R2, 0x4, PT ;  /* 0x000000040200780c */ /* 0x004fda0003f05270 */
[----:B------:R-:W-:Y:S05]  /*0920*/  @P0 BRA `(.L_x_12) ;  /* 0x00000000004c0947 */ /* 0x000fea0003800000 */
[----:B-1----:R-:W1:Y:S01]  /*0930*/  S2UR UR5, SR_CgaCtaId ;  /* 0x00000000000579c3 */ /* 0x002e620000008800 */
[----:B------:R-:W-:Y:S01]  /*0940*/  UMOV UR9, 0xe0 ;  /* 0x000000e000097882 */ /* 0x000fe20000000000 */
[----:B------:R-:W-:Y:S01]  /*0950*/  UMOV UR7, 0x400 ;  /* 0x0000040000077882 */ /* 0x000fe20000000000 */
[----:B------:R-:W-:Y:S01]  /*0960*/  USEL UR9, UR9, 0x100, UP3 ;  /* 0x0000010009097887 */ /* 0x000fe20009800000 */
[----:B------:R-:W-:Y:S01]  /*0970*/  UMOV UR4, 0x1 ;  /* 0x0000000100047882 */ /* 0x000fe20000000000 */
[----:B------:R-:W-:Y:S01]  /*0980*/  ELECT P0, URZ, PT ;  /* 0x0000000000ff782f */ /* 0x000fe20003800000 */
[----:B------:R-:W-:-:S04]  /*0990*/  UIADD3 UR10, UPT, UPT, -UR4, 0x100000, URZ ;  /* 0x00100000040a7890 */ /* 0x000fc8000fffe1ff */
[----:B------:R-:W-:Y:S02]  /*09a0*/  USHF.L.U32 UR11, UR10, 0xb, URZ ;  /* 0x0000000b0a0b7899 */ /* 0x000fe400080006ff */
[----:B------:R-:W-:Y:S02]  /*09b0*/  USHF.L.U32 UR10, UR10, 0x1, URZ ;  /* 0x000000010a0a7899 */ /* 0x000fe400080006ff */
[----:B------:R-:W-:-:S04]  /*09c0*/  UIADD3 UR12, UPT, UPT, -UR9, 0x100000, URZ ;  /* 0x00100000090c7890 */ /* 0x000fc8000fffe1ff */
[----:B------:R-:W-:Y:S02]  /*09d0*/  USHF.L.U32 UR13, UR12, 0xb, URZ ;  /* 0x0000000b0c0d7899 */ /* 0x000fe400080006ff */
[----:B------:R-:W-:Y:S02]  /*09e0*/  USHF.L.U32 UR12, UR12, 0x1, URZ ;  /* 0x000000010c0c7899 */ /* 0x000fe400080006ff */
[----:B-1----:R-:W-:Y:S01]  /*09f0*/  ULEA UR5, UR5, UR7, 0x18 ;  /* 0x0000000705057291 */ /* 0x002fe2000f8ec0ff */
[----:B------:R-:W1:Y:S11]  /*0a00*/  FENCE.VIEW.ASYNC.S ;  /* 0x00000000000073c6 */ /* 0x000e760000000000 */
[----:B-1----:R2:W1:Y:S01]  /*0a10*/  SYNCS.EXCH.64 URZ, [UR5+0xb0], UR10 ;  /* 0x0000b00a05ff75b2 */ /* 0x0024620008000100 */
[----:B------:R2:W1:Y:S01]  /*0a20*/  SYNCS.EXCH.64 URZ, [UR5+0xc0], UR12 ;  /* 0x0000c00c05ff75b2 */ /* 0x0004620008000100 */
[----:B------:R2:W1:Y:S01]  /*0a30*/  SYNCS.EXCH.64 URZ, [UR5+0xb8], UR10 ;  /* 0x0000b80a05ff75b2 */ /* 0x0004620008000100 */
[----:B------:R2:W1:Y:S02]  /*0a40*/  SYNCS.EXCH.64 URZ, [UR5+0xc8], UR12 ;  /* 0x0000c80c05ff75b2 */ /* 0x0004640008000100 */
[----:B--2---:R-:W-:Y:S01]  /*0a50*/  NOP ;  /* 0x0000000000007918 */ /* 0x004fe20000000000 */
.L_x_12:
        /* <DEDUP_REMOVED lines=26> */
.L_x_13:
        /* <DEDUP_REMOVED lines=18> */
.L_x_14:
[----:B-1----:R-:W1:Y:S01]  /*0d20*/  S2UR UR5, SR_CTAID.X ;  /* 0x00000000000579c3 */ /* 0x002e620000002500 */
[----:B------:R-:W-:-:S05]  /*0d30*/  CS2R.32 R132, SR_CgaSize ;  /* 0x0000000000847805 */ /* 0x000fca0000008a00 */
[----:B------:R-:W-:-:S05]  /*0d40*/  IMAD R132, R132, -0xa0, RZ ;  /* 0xffffff6084847824 */ /* 0x000fca00078e02ff */
[----:B------:R-:W-:-:S14]  /*0d50*/  R2UR UR9, R132 ;  /* 0x00000000840972ca */ /* 0x000fdc00000e0000 */
[----:B------:R-:W2:Y:S01]  /*0d60*/  LDCU UR9, c[0x0][UR9+0x2b0] ;  /* 0x00005600090977ac */ /* 0x000ea20008000800 */
[----:B------:R-:W-:Y:S01]  /*0d70*/  NOP ;  /* 0x0000000000007918 */ /* 0x000fe20000000000 */
[----:B------:R-:W-:-:S05]  /*0d80*/  CS2R.32 R132, SR_CgaSize ;  /* 0x0000000000847805 */ /* 0x000fca0000008a00 */
[----:B------:R-:W-:-:S05]  /*0d90*/  IMAD R132, R132, -0xa0, RZ ;  /* 0xffffff6084847824 */ /* 0x000fca00078e02ff */
[----:B------:R-:W-:-:S14]  /*0da0*/  R2UR UR7, R132 ;  /* 0x00000000840772ca */ /* 0x000fdc00000e0000 */
[----:B------:R-:W3:Y:S01]  /*0db0*/  LDCU UR7, c[0x0][UR7+0x2b4] ;  /* 0x00005680070777ac */ /* 0x000ee20008000800 */
[----:B------:R-:W4:Y:S08]  /*0dc0*/  S2UR UR4, SR_CTAID.Y ;  /* 0x00000000000479c3 */ /* 0x000f300000002600 */
[----:B------:R-:W3:Y:S01]  /*0dd0*/  LDC R10, c[0x0][0xb24] ;  /* 0x0002c900ff0a7b82 */ /* 0x000ee20000000800 */
[----:B-1----:R-:W-:-:S02]  /*0de0*/  I2FP.F32.U32 R132, UR5 ;  /* 0x0000000500847c45 */ /* 0x002fc40008201000 */
[----:B------:R-:W-:-:S05]  /*0df0*/  CS2R.32 R3, SR_CgaSize ;  /* 0x0000000000037805 */ /* 0x000fca0000008a00 */
[----:B------:R-:W-:-:S06]  /*0e00*/  IMAD R3, R3, -0xa0, RZ ;  /* 0xffffff6003037824 */ /* 0x000fcc00078e02ff */
[----:B------:R-:W1:Y:S01]  /*0e10*/  LDC R3, c[0x0][R3+0x2a0] ;  /* 0x0000a80003037b82 */ /* 0x000e620000000800 */
[----:B------:R-:W-:Y:S01]  /*0e20*/  MOV R22, UR5 ;  /* 0x0000000500167c02 */ /* 0x000fe20008000f00 */
[----:B--2---:R-:W-:Y:S01]  /*0e30*/  FMUL R132, R132, UR9 ;  /* 0x0000000984847c20 */ /* 0x004fe20008400000 */
[----:B----4-:R-:W-:Y:S02]  /*0e40*/  I2FP.F32.U32 R115, UR4 ;  /* 0x0000000400737c45 */ /* 0x010fe40008201000 */
[----:B------:R-:W-:-:S05]  /*0e50*/  CS2R.32 R2, SR_CgaSize ;  /* 0x0000000000027805 */ /* 0x000fca0000008a00 */
[----:B------:R-:W-:-:S06]  /*0e60*/  IMAD R2, R2, -0xa0, RZ ;  /* 0xffffff6002027824 */ /* 0x000fcc00078e02ff */
[----:B------:R-:W2:Y:S01]  /*0e70*/  LDC R2, c[0x0][R2+0x2a4] ;  /* 0x0000a90002027b82 */ /* 0x000ea20000000800 */
[----:B------:R-:W-:Y:S01]  /*0e80*/  MOV R23, UR4 ;  /* 0x0000000400177c02 */ /* 0x000fe20008000f00 */
[----:B------:R-:W4:Y:S01]  /*0e90*/  F2I.U32.TRUNC.NTZ R132, R132 ;  /* 0x0000008400847305 */ /* 0x000f22000020f000 */
[----:B---3--:R-:W-:-:S05]  /*0ea0*/  FMUL R115, R115, UR7 ;  /* 0x0000000773737c20 */ /* 0x008fca0008400000 */
[----:B------:R-:W-:Y:S01]  /*0eb0*/  BAR.SYNC.DEFER_BLOCKING 0x0 ;  /* 0x0000000000007b1d */ /* 0x000fe20000010000 */
[----:B------:R-:W-:-:S05]  /*0ec0*/  ISETP.GE.AND P0, PT, R10, 0x1, PT ;  /* 0x000000010a00780c */ /* 0x000fca0003f06270 */
[----:B------:R-:W3:Y:S02]  /*0ed0*/  F2I.U32.TRUNC.NTZ R115, R115 ;  /* 0x0000007300737305 */ /* 0x000ee4000020f000 */
[----:B------:R-:W2:Y:S01]  /*0ee0*/  S2UR UR36, SR_CTAID.Z ;  /* 0x00000000002479c3 */ /* 0x000ea20000002700 */
[----:B----4-:R-:W-:-:S05]  /*0ef0*/  IADD3 R132, PT, PT, -R132, RZ, RZ ;  /* 0x000000ff84847210 */ /* 0x010fca0007ffe1ff */
[----:B-1----:R-:W-:Y:S01]  /*0f00*/  IMAD R132, R3, R132, UR5 ;  /* 0x0000000503847e24 */ /* 0x002fe2000f8e0284 */
[----:B---3--:R-:W-:-:S05]  /*0f10*/  IADD3 R115, PT, PT, -R115, RZ, RZ ;  /* 0x000000ff73737210 */ /* 0x008fca0007ffe1ff */
[----:B--2---:R-:W-:Y:S01]  /*0f20*/  IMAD R115, R2, R115, UR4 ;  /* 0x0000000402737e24 */ /* 0x004fe2000f8e0273 */
[----:B------:R-:W-:Y:S06]  /*0f30*/  @!P0 BRA `(.L_x_15) ;  /* 0x0000000000b88947 */ /* 0x000fec0003800000 */
[----:B------:R-:W1:Y:S01]  /*0f40*/  LDC.64 R4, c[0x0][0xb18] ;  /* 0x0002c600ff047b82 */ /* 0x000e620000000a00 */
[----:B------:R-:W-:-:S07]  /*0f50*/  ISETP.NE.AND P0, PT, R10, 0x1, PT ;  /* 0x000000010a00780c */ /* 0x000fce0003f05270 */
[----:B------:R-:W2:Y:S08]  /*0f60*/  LDC R9, c[0x0][0xb0c] ;  /* 0x0002c300ff097b82 */ /* 0x000eb00000000800 */
[----:B------:R-:W3:Y:S08]  /*0f70*/  LDC R12, c[0x0][0x370] ;  /* 0x0000dc00ff0c7b82 */ /* 0x000ef00000000800 */
[----:B------:R-:W4:Y:S01]  /*0f80*/  LDC R11, c[0x0][0x374] ;  /* 0x0000dd00ff0b7b82 */ /* 0x000f220000000800 */
[----:B-1----:R-:W-:-:S07]  /*0f90*/  ISETP.NE.AND P1, PT, R4, 0x1, PT ;  /* 0x000000010400780c */ /* 0x002fce0003f25270 */
[----:B------:R-:W3:Y:S01]  /*0fa0*/  LDC.64 R6, c[0x0][0xb10] ;  /* 0x0002c400ff067b82 */ /* 0x000ee20000000a00 */
[----:B--2---:R-:W-:-:S07]  /*0fb0*/  ISETP.NE.AND P2, PT, R9, 0x1, PT ;  /* 0x000000010900780c */ /* 0x004fce0003f45270 */
[----:B------:R-:W1:Y:S08]  /*0fc0*/  LDC R8, c[0x0][0xb20] ;  /* 0x0002c800ff087b82 */ /* 0x000e700000000800 */
[----:B------:R-:W2:Y:S01]  /*0fd0*/  LDC.64 R2, c[0x0][0xb28] ;  /* 0x0002ca00ff027b82 */ /* 0x000ea20000000a00 */
[----:B----4-:R-:W-:-:S04]  /*0fe0*/  IMAD.HI.U32 R13, R11, R5, RZ ;  /* 0x000000050b0d7227 */ /* 0x010fc800078e00ff */
[----:B------:R-:W-:-:S04]  /*0ff0*/  IMAD.HI.U32 R5, R23, R5, RZ ;  /* 0x0000000517057227 */ /* 0x000fc800078e00ff */
[----:B---3--:R-:W-:-:S05]  /*1000*/  IMAD.HI.U32 R14, R12, R6, RZ ;  /* 0x000000060c0e7227 */ /* 0x008fca00078e00ff */
[-C--:B------:R-:W-:Y:S01]  /*1010*/  @P2 SHF.R.U32.HI R12, RZ, R7.reuse, R14 ;  /* 0x00000007ff0c2219 */ /* 0x080fe2000001160e */
[C---:B------:R-:W-:Y:S01]  /*1020*/  IMAD.HI.U32 R14, R22.reuse, R6, RZ ;  /* 0x00000006160e7227 */ /* 0x040fe200078e00ff */
[-C--:B-1----:R-:W-:Y:S02]  /*1030*/  @P1 SHF.R.U32.HI R11, RZ, R8.reuse, R13 ;  /* 0x00000008ff0b1219 */ /* 0x082fe4000001160d */
[----:B------:R-:W-:Y:S02]  /*1040*/  SHF.R.U32.HI R5, RZ, R8, R5 ;  /* 0x00000008ff057219 */ /* 0x000fe40000011605 */
[----:B------:R-:W-:Y:S02]  /*1050*/  SHF.R.U32.HI R14, RZ, R7, R14 ;  /* 0x00000007ff0e7219 */ /* 0x000fe4000001160e */
[----:B------:R-:W-:Y:S01]  /*1060*/  SEL R5, R23, R5, !P1 ;  /* 0x0000000517057207 */ /* 0x000fe20004800000 */
[----:B--2---:R-:W-:Y:S01]  /*1070*/  IMAD.HI.U32 R13, R11, R2, RZ ;  /* 0x000000020b0d7227 */ /* 0x004fe200078e00ff */
[----:B------:R-:W-:-:S03]  /*1080*/  SEL R14, R22, R14, !P2 ;  /* 0x0000000e160e7207 */ /* 0x000fc60005000000 */
[----:B------:R-:W-:Y:S01]  /*1090*/  IMAD.HI.U32 R6, R12, R2, RZ ;  /* 0x000000020c067227 */ /* 0x000fe200078e00ff */
[----:B------:R-:W-:-:S04]  /*10a0*/  @P0 SHF.R.U32.HI R11, RZ, R3, R13 ;  /* 0x00000003ff0b0219 */ /* 0x000fc8000001160d */
[----:B------:R-:W-:Y:S01]  /*10b0*/  @P0 SHF.R.U32.HI R12, RZ, R3, R6 ;  /* 0x00000003ff0c0219 */ /* 0x000fe20000011606 */
[----:B------:R-:W-:-:S04]  /*10c0*/  IMAD R11, R11, R10, RZ ;  /* 0x0000000a0b0b7224 */ /* 0x000fc800078e02ff */
[----:B------:R-:W-:Y:S01]  /*10d0*/  IMAD R6, R12, R10, RZ ;  /* 0x0000000a0c067224 */ /* 0x000fe200078e02ff */
[----:B------:R-:W-:-:S04]  /*10e0*/  ISETP.GE.AND P1, PT, R5, R11, PT ;  /* 0x0000000b0500720c */ /* 0x000fc80003f26270 */
[----:B------:R-:W-:Y:S01]  /*10f0*/  ISETP.GE.OR P1, PT, R14, R6, P1 ;  /* 0x000000060e00720c */ /* 0x000fe20000f26670 */
[----:B------:R-:W-:-:S05]  /*1100*/  IMAD.HI.U32 R6, R5, R2, RZ ;  /* 0x0000000205067227 */ /* 0x000fca00078e00ff */
[----:B------:R-:W-:-:S04]  /*1110*/  SHF.R.U32.HI R6, RZ, R3, R6 ;  /* 0x00000003ff067219 */ /* 0x000fc80000011606 */
[----:B------:R-:W-:-:S03]  /*1120*/  SEL R6, R5, R6, !P0 ;  /* 0x0000000605067207 */ /* 0x000fc60004000000 */
[----:B------:R-:W-:Y:S01]  /*1130*/  @!P1 IMAD.HI.U32 R7, R14, R2, RZ ;  /* 0x000000020e079227 */ /* 0x000fe200078e00ff */
[----:B------:R-:W-:-:S04]  /*1140*/  IADD3 R2, PT, PT, -R6, RZ, RZ ;  /* 0x000000ff06027210 */ /* 0x000fc80007ffe1ff */
[----:B------:R-:W-:Y:S01]  /*1150*/  @!P1 SHF.R.U32.HI R3, RZ, R3, R7 ;  /* 0x00000003ff039219 */ /* 0x000fe20000011607 */
[----:B------:R-:W-:Y:S01]  /*1160*/  IMAD R2, R10, R2, R5 ;  /* 0x000000020a027224 */ /* 0x000fe200078e0205 */
[----:B------:R-:W-:Y:S02]  /*1170*/  IADD3 R7, PT, PT, -R5, RZ, RZ ;  /* 0x000000ff05077210 */ /* 0x000fe40007ffe1ff */
[----:B------:R-:W-:-:S03]  /*1180*/  @!P1 SEL R3, R14, R3, !P0 ;  /* 0x000000030e039207 */ /* 0x000fc60004000000 */
[----:B------:R-:W-:Y:S02]  /*1190*/  IMAD R7, R4, R7, R23 ;  /* 0x0000000704077224 */ /* 0x000fe400078e0217 */
[--C-:B------:R-:W-:Y:S02]  /*11a0*/  @!P1 IMAD.IADD R6, R6, 0x1, -R3.reuse ;  /* 0x0000000106069824 */ /* 0x100fe400078e0a03 */
[----:B------:R-:W-:Y:S01]  /*11b0*/  @!P1 IMAD R3, R2, R12, R3 ;  /* 0x0000000c02039224 */ /* 0x000fe200078e0203 */
[----:B------:R-:W-:Y:S01]  /*11c0*/  IADD3 R2, PT, PT, -R14, RZ, RZ ;  /* 0x000000ff0e027210 */ /* 0x000fe20007ffe1ff */
[----:B------:R-:W-:Y:S02]  /*11d0*/  @!P1 IMAD R5, R6, R10, R14 ;  /* 0x0000000a06059224 */ /* 0x000fe400078e020e */
[----:B------:R-:W-:Y:S02]  /*11e0*/  @!P1 IMAD.MOV.U32 R14, RZ, RZ, R3 ;  /* 0x000000ffff0e9224 */ /* 0x000fe400078e0003 */
[----:B------:R-:W-:-:S02]  /*11f0*/  IMAD R2, R9, R2, R22 ;  /* 0x0000000209027224 */ /* 0x000fc400078e0216 */
[----:B------:R-:W-:Y:S02]  /*1200*/  IMAD R23, R5, R4, R7 ;  /* 0x0000000405177224 */ /* 0x000fe400078e0207 */
[----:B------:R-:W-:Y:S02]  /*1210*/  IMAD R22, R14, R9, R2 ;  /* 0x000000090e167224 */ /* 0x000fe400078e0202 */
.L_x_15:
[----:B------:R-:W1:Y:S01]  /*1220*/  LDCU UR4, c[0x0][0xb30] ;  /* 0x00016600ff0477ac */ /* 0x000e620008000800 */
[----:B------:R-:W2:Y:S08]  /*1230*/  S2UR UR37, SR_CgaCtaId ;  /* 0x00000000002579c3 */ /* 0x000eb00000008800 */
[----:B------:R-:W3:Y:S01]  /*1240*/  LDC R65, c[0x0][0xb24] ;  /* 0x0002c900ff417b82 */ /* 0x000ee20000000800 */
[----:B-1----:R-:W-:-:S09]  /*1250*/  UISETP.NE.AND UP0, UPT, UR4, 0x1, UPT ;  /* 0x000000010400788c */ /* 0x002fd2000bf05270 */
[----:B--2---:R-:W-:Y:S05]  /*1260*/  BRA.U UP0, `(.L_x_16) ;  /* 0x0000000100407547 */ /* 0x004fea000b800000 */
[----:B------:R-:W1:Y:S08]  /*1270*/  LDC.64 R4, c[0x0][0xb10] ;  /* 0x0002c400ff047b82 */ /* 0x000e700000000a00 */
[----:B------:R-:W2:Y:S08]  /*1280*/  LDC.64 R2, c[0x0][0xb18] ;  /* 0x0002c600ff027b82 */ /* 0x000eb00000000a00 */
[----:B------:R-:W4:Y:S08]  /*1290*/  LDC R6, c[0x0][0xb20] ;  /* 0x0002c800ff067b82 */ /* 0x000f300000000800 */
[----:B------:R-:W3:Y:S01]  /*12a0*/  LDC R7, c[0x0][0xb0c] ;  /* 0x0002c300ff077b82 */ /* 0x000ee20000000800 */
[----:B-1----:R-:W-:-:S05]  /*12b0*/  IMAD.HI.U32 R4, R22, R4, RZ ;  /* 0x0000000416047227 */ /* 0x002fca00078e00ff */
[----:B------:R-:W-:Y:S01]  /*12c0*/  SHF.R.U32.HI R4, RZ, R5, R4 ;  /* 0x00000005ff047219 */ /* 0x000fe20000011604 */
[----:B--2---:R-:W-:Y:S01]  /*12d0*/  IMAD.HI.U32 R3, R23, R3, RZ ;  /* 0x0000000317037227 */ /* 0x004fe200078e00ff */
[----:B------:R-:W-:-:S04]  /*12e0*/  ISETP.NE.AND P0, PT, R2, 0x1, PT ;  /* 0x000000010200780c */ /* 0x000fc80003f05270 */
[----:B----4-:R-:W-:-:S04]  /*12f0*/  SHF.R.U32.HI R3, RZ, R6, R3 ;  /* 0x00000006ff037219 */ /* 0x010fc80000011603 */
[----:B------:R-:W-:Y:S02]  /*1300*/  SEL R3, R23, R3, !P0 ;  /* 0x0000000317037207 */ /* 0x000fe40004000000 */
[----:B---3--:R-:W-:-:S04]  /*1310*/  ISETP.NE.AND P1, PT, R7, 0x1, PT ;  /* 0x000000010700780c */ /* 0x008fc80003f25270 */
[----:B------:R-:W-:-:S05]  /*1320*/  SEL R4, R22, R4, !P1 ;  /* 0x0000000416047207 */ /* 0x000fca0004800000 */
[----:B------:R-:W-:Y:S02]  /*1330*/  IMAD.IADD R5, R3, 0x1, -R4 ;  /* 0x0000000103057824 */ /* 0x000fe400078e0a04 */
[----:B------:R-:W-:Y:S02]  /*1340*/  IMAD.IADD R3, R4, 0x1, -R3 ;  /* 0x0000000104037824 */ /* 0x000fe400078e0a03 */
[----:B------:R-:W-:Y:S02]  /*1350*/  IMAD R22, R5, R7, R22 ;  /* 0x0000000705167224 */ /* 0x000fe400078e0216 */
[----:B------:R-:W-:-:S07]  /*1360*/  IMAD R23, R3, R2, R23 ;  /* 0x0000000203177224 */ /* 0x000fce00078e0217 */
.L_x_16:
[----:B------:R-:W-:Y:S01]  /*1370*/  BAR.SYNC.DEFER_BLOCKING 0x0 ;  /* 0x0000000000007b1d */ /* 0x000fe20000010000 */
[----:B------:R-:W-:Y:S01]  /*1380*/  UISETP.NE.AND UP0, UPT, UR8, 0x2, UPT ;  /* 0x000000020800788c */ /* 0x000fe2000bf05270 */
[----:B------:R-:W-:Y:S02]  /*1390*/  ISETP.NE.OR P5, PT, R0, 0x2, !P5 ;  /* 0x000000020000780c */ /* 0x000fe40006fa5670 */
[----:B------:R-:W-:-:S06]  /*13a0*/  LOP3.LUT R2, R153, 0x1f, RZ, 0xc0, !PT ;  /* 0x0000001f99027812 */ /* 0x000fcc00078ec0ff */
[----:B------:R-:W-:Y:S05]  /*13b0*/  BRA.U UP0, `(.L_x_17) ;  /* 0x0000001100987547 */ /* 0x000fea000b800000 */
[----:B------:R-:W1:Y:S01]  /*13c0*/  LDCU UR13, c[0x0][0x38c] ;  /* 0x00007180ff0d77ac */ /* 0x000e620008000800 */
[----:B------:R-:W2:Y:S01]  /*13d0*/  LDC R8, c[0x0][0x370] ;  /* 0x0000dc00ff087b82 */ /* 0x000ea20000000800 */
[----:B------:R-:W-:Y:S01]  /*13e0*/  HFMA2 R14, -RZ, RZ, 0, 0 ;  /* 0x00000000ff0e7431 */ /* 0x000fe200000001ff */
[----:B------:R-:W-:Y:S01]  /*13f0*/  ISETP.EQ.OR P4, PT, R2, RZ, P5 ;  /* 0x000000ff0200720c */ /* 0x000fe20002f82670 */
[----:B------:R-:W-:Y:S01]  /*1400*/  IMAD.MOV.U32 R15, RZ, RZ, 0x1 ;  /* 0x00000001ff0f7424 */ /* 0x000fe200078e00ff */
[----:B------:R-:W-:Y:S01]  /*1410*/  CS2R R12, SRZ ;  /* 0x00000000000c7805 */ /* 0x000fe2000001ff00 */
[----:B------:R-:W-:Y:S01]  /*1420*/  IMAD.MOV.U32 R11, RZ, RZ, 0x1 ;  /* 0x00000001ff0b7424 */ /* 0x000fe200078e00ff */
[----:B------:R-:W4:Y:S02]  /*1430*/  LDCU.64 UR22, c[0x0][0x348] ;  /* 0x00006900ff1677ac */ /* 0x000f240008000a00 */
[----:B------:R-:W2:Y:S01]  /*1440*/  LDC R0, c[0x0][0x374] ;  /* 0x0000dd00ff007b82 */ /* 0x000ea20000000800 */
[----:B------:R-:W-:Y:S01]  /*1450*/  UMOV UR6, URZ ;  /* 0x000000ff00067c82 */ /* 0x000fe20008000000 */
[----:B-1----:R-:W-:-:S04]  /*1460*/  UIADD3 UR5, UPT, UPT, UR13, 0x3f, URZ ;  /* 0x0000003f0d057890 */ /* 0x002fc8000fffe0ff */
[----:B------:R-:W-:-:S04]  /*1470*/  USHF.R.S32.HI UR4, URZ, 0x1f, UR5 ;  /* 0x0000001fff047899 */ /* 0x000fc80008011405 */
[----:B------:R-:W-:-:S04]  /*1480*/  ULEA.HI UR4, UR4, UR5, URZ, 0x6 ;  /* 0x0000000504047291 */ /* 0x000fc8000f8f30ff */
[----:B------:R-:W-:Y:S02]  /*1490*/  USHF.R.S32.HI UR15, URZ, 0x6, UR4 ;  /* 0x00000006ff0f7899 */ /* 0x000fe40008011404 */
[----:B------:R-:W-:Y:S02]  /*14a0*/  UIADD3 UR4, UPT, UPT, UR13, -0x1, URZ ;  /* 0xffffffff0d047890 */ /* 0x000fe4000fffe0ff */
[----:B------:R-:W-:Y:S02]  /*14b0*/  UISETP.LT.U32.AND UP0, UPT, UR15, 0x6, UPT ;  /* 0x000000060f00788c */ /* 0x000fe4000bf01070 */
[----:B------:R-:W-:Y:S02]  /*14c0*/  UISETP.GE.U32.AND UP1, UPT, UR4, -0x7f, UPT ;  /* 0xffffff810400788c */ /* 0x000fe4000bf26070 */
[----:B------:R-:W-:Y:S02]  /*14d0*/  USEL UR14, UR15, 0x6, UP0 ;  /* 0x000000060f0e7887 */ /* 0x000fe40008000000 */
[----:B------:R-:W-:-:S02]  /*14e0*/  UIADD3 UR13, UPT, UPT, UR13, 0x7e, URZ ;  /* 0x0000007e0d0d7890 */ /* 0x000fc4000fffe0ff */
[----:B------:R-:W-:Y:S02]  /*14f0*/  UIADD3 UR5, UPT, UPT, UR14, -0x1, URZ ;  /* 0xffffffff0e057890 */ /* 0x000fe4000fffe0ff */
[----:B------:R-:W-:-:S03]  /*1500*/  UIADD3 UR7, UPT, UPT, UR15, -UR14, URZ ;  /* 0x8000000e0f077290 */ /* 0x000fc6000fffe0ff */
[----:B------:R-:W-:-:S04]  /*1510*/  @UP1 UIADD3 UR5, UPT, UPT, UR14, URZ, URZ ;  /* 0x000000ff0e051290 */ /* 0x000fc8000fffe0ff */
[----:B----4-:R-:W-:-:S12]  /*1520*/  UIADD3 UR5, UPT, UPT, UR5, 0x1, URZ ;  /* 0x0000000105057890 */ /* 0x010fd8000fffe0ff */
.L_x_35:
[----:B------:R-:W-:Y:S01]  /*1530*/  UISETP.NE.AND UP0, UPT, UR37, URZ, UPT ;  /* 0x000000ff2500728c */ /* 0x000fe2000bf05270 */
[----:B------:R-:W1:Y:S08]  /*1540*/  S2UR UR37, SR_CgaCtaId ;  /* 0x00000000002579c3 */ /* 0x000e700000008800 */
[----:B------:R-:W-:Y:S05]  /*1550*/  BRA.U UP0, `(.L_x_18) ;  /* 0x0000000100347547 */ /* 0x000fea000b800000 */
[----:B------:R-:W4:Y:S01]  /*1560*/  S2R R2, SR_CgaCtaId ;  /* 0x0000000000027919 */ /* 0x000f220000008800 */
[----:B------:R-:W-:-:S04]  /*1570*/  MOV R3, 0x400 ;  /* 0x0000040000037802 */ /* 0x000fc80000000f00 */
[----:B----4-:R-:W-:Y:S02]  /*1580*/  LEA R2, R2, R3, 0x18 ;  /* 0x0000000302027211 */ /* 0x010fe400078ec0ff */
[----:B------:R-:W-:-:S03]  /*1590*/  SHF.L.U32 R3, R11, 0x1f, RZ ;  /* 0x0000001f0b037819 */ /* 0x000fc600000006ff */
[----:B------:R-:W-:-:S04]  /*15a0*/  IMAD R2, R12, 0x8, R2 ;  /* 0x000000080c027824 */ /* 0x000fc800078e0202 */
[----:B------:R-:W4:Y:S02]  /*15b0*/  SYNCS.PHASECHK.TRANS64.TRYWAIT P0, [R2+URZ+0x120], R3 ;  /* 0x00012003020075a7 */ /* 0x000f2400080011ff */
[----:B----4-:R-:W-:Y:S05]  /*15c0*/  @!P0 BRA `(.L_x_19) ;  /* 0x0000008800048947 */ /* 0x010fea0003800000 */
.L_x_213:
[----:B------:R-:W-:Y:S01]  /*15d0*/  VIADD R12, R12, 0x1 ;  /* 0x000000010c0c7836 */ /* 0x000fe20000000000 */
[----:B------:R4:W-:Y:S04]  /*15e0*/  SYNCS.ARRIVE.TRANS64.A1T0 RZ, [R2+URZ+0x110], RZ ;  /* 0x000110ff02ff79a7 */ /* 0x0009e800081000ff */
[----:B------:R-:W-:-:S04]  /*15f0*/  ISETP.NE.AND P0, PT, R12, 0x2, PT ;  /* 0x000000020c00780c */ /* 0x000fc80003f05270 */
[----:B------:R-:W-:Y:S02]  /*1600*/  SEL R12, R12, RZ, P0 ;  /* 0x000000ff0c0c7207 */ /* 0x000fe40000000000 */
[----:B----4-:R-:W-:-:S04]  /*1610*/  SEL R2, RZ, 0x1, P0 ;  /* 0x00000001ff027807 */ /* 0x010fc80000000000 */
[----:B------:R-:W-:-:S07]  /*1620*/  LOP3.LUT R11, R11, R2, RZ, 0x3c, !PT ;  /* 0x000000020b0b7212 */ /* 0x000fce00078e3cff */
.L_x_18:
[----:B------:R-:W-:Y:S01]  /*1630*/  UMOV UR4, 0x400 ;  /* 0x0000040000047882 */ /* 0x000fe20000000000 */
[----:B------:R-:W-:Y:S01]  /*1640*/  SHF.L.U32 R2, R15, 0x1f, RZ ;  /* 0x0000001f0f027819 */ /* 0x000fe200000006ff */
[----:B-1----:R-:W-:Y:S01]  /*1650*/  ULEA UR4, UR37, UR4, 0x18 ;  /* 0x0000000425047291 */ /* 0x002fe2000f8ec0ff */
[----:B------:R-:W-:Y:S01]  /*1660*/  R2UR UR35, R22 ;  /* 0x00000000162372ca */ /* 0x000fe200000e0000 */
[----:B------:R-:W-:Y:S01]  /*1670*/  UISETP.GE.U32.AND UP0, UPT, UR13, 0x7f, UPT ;  /* 0x0000007f0d00788c */ /* 0x000fe2000bf06070 */
[----:B------:R-:W-:Y:S01]  /*1680*/  R2UR UR11, R23 ;  /* 0x00000000170b72ca */ /* 0x000fe200000e0000 */
[----:B------:R-:W-:Y:S01]  /*1690*/  ULEA UR8, UR6, UR4, 0x3 ;  /* 0x0000000406087291 */ /* 0x000fe2000f8e18ff */
[----:B------:R-:W-:-:S08]  /*16a0*/  UMOV UR24, URZ ;  /* 0x000000ff00187c82 */ /* 0x000fd00008000000 */
[----:B------:R1:W4:Y:S01]  /*16b0*/  SYNCS.PHASECHK.TRANS64.TRYWAIT P0, [UR8+0x30], R2 ;  /* 0x00003002ff0075a7 */ /* 0x0003220008001108 */
[----:B------:R-:W-:Y:S02]  /*16c0*/  USHF.L.U32 UR35, UR35, 0x7, URZ ;  /* 0x0000000723237899 */ /* 0x000fe400080006ff */
[----:B------:R-:W-:Y:S01]  /*16d0*/  USHF.L.U32 UR11, UR11, 0x7, URZ ;  /* 0x000000070b0b7899 */ /* 0x000fe200080006ff */
[----:B------:R-:W-:Y:S11]  /*16e0*/  BRA.U !UP0, `(.L_x_20) ;  /* 0x0000000108a47547 */ /* 0x000ff6000b800000 */
[----:B------:R-:W-:Y:S01]  /*16f0*/  UMOV UR16, URZ ;  /* 0x000000ff00107c82 */ /* 0x000fe20008000000 */
[----:B------:R-:W-:-:S05]  /*1700*/  UMOV UR17, UR6 ;  /* 0x0000000600117c82 */ /* 0x000fca0008000000 */
.L_x_25:
[----:B-1----:R-:W-:Y:S01]  /*1710*/  ULEA UR33, UR17, UR4, 0x3 ;  /* 0x0000000411217291 */ /* 0x002fe2000f8e18ff */
[----:B----4-:R-:W-:Y:S01]  /*1720*/  @!P5 MOV R3, 0x8000 ;  /* 0x000080000003d802 */ /* 0x010fe20000000f00 */
[----:B----4-:R-:W-:Y:S10]  /*1730*/  @P0 BRA `(.L_x_21) ;  /* 0x00000000000c0947 */ /* 0x010ff40003800000 */
[----:B------:R-:W-:-:S04]  /*1740*/  SHF.L.U32 R4, R15, 0x1f, RZ ;  /* 0x0000001f0f047819 */ /* 0x000fc800000006ff */
[----:B------:R-:W4:Y:S02]  /*1750*/  SYNCS.PHASECHK.TRANS64.TRYWAIT P0, [UR33+0x30], R4 ;  /* 0x00003004ff0075a7 */ /* 0x000f240008001121 */
[----:B----4-:R-:W-:Y:S05]  /*1760*/  @!P0 BRA `(.L_x_22) ;  /* 0x0000008400b08947 */ /* 0x010fea0003800000 */
.L_x_21:
[----:B------:R4:W-:Y:S01]  /*1770*/  @!P5 SYNCS.ARRIVE.TRANS64 RZ, [UR33], R3 ;  /* 0x00000003ffffd9a7 */ /* 0x0009e20008000021 */
[----:B------:R-:W-:Y:S04]  /*1780*/  BSSY.RECONVERGENT B0, `(.L_x_23) ;  /* 0x0000003000007945 */ /* 0x000fe80003800200 */
[----:B------:R-:W-:Y:S05]  /*1790*/  @P4 BRA `(.L_x_24) ;  /* 0x0000000000044947 */ /* 0x000fea0003800000 */
[----:B------:R-:W-:Y:S05]  /*17a0*/  BPT.TRAP 0x1 ;  /* 0x000000040000795c */ /* 0x000fea0000300000 */
.L_x_24:
[----:B------:R-:W-:Y:S05]  /*17b0*/  BSYNC.RECONVERGENT B0 ;  /* 0x0000000000007941 */ /* 0x000fea0003800200 */
.L_x_23:
[----:B------:R-:W-:Y:S02]  /*17c0*/  UIADD3 UR6, UPT, UPT, UR17, 0x1, URZ ;  /* 0x0000000111067890 */ /* 0x000fe4000fffe0ff */
[----:B------:R-:W-:Y:S02]  /*17d0*/  UIADD3 UR26, UP1, UPT, UR22, 0x80, URZ ;  /* 0x00000080161a7890 */ /* 0x000fe4000ff3e0ff */
[----:B------:R-:W-:Y:S02]  /*17e0*/  UISETP.NE.AND UP0, UPT, UR6, 0x6, UPT ;  /* 0x000000060600788c */ /* 0x000fe4000bf05270 */
[----:B------:R-:W-:Y:S02]  /*17f0*/  USHF.L.U32 UR34, UR16, 0x6, URZ ;  /* 0x0000000610227899 */ /* 0x000fe400080006ff */
[----:B------:R-:W-:Y:S02]  /*1800*/  USEL UR9, URZ, 0x1, UP0 ;  /* 0x00000001ff097887 */ /* 0x000fe40008000000 */
[----:B------:R-:W-:-:S02]  /*1810*/  USEL UR6, UR6, URZ, UP0 ;  /* 0x000000ff06067287 */ /* 0x000fc40008000000 */
[----:B------:R-:W-:Y:S02]  /*1820*/  UIADD3 UR20, UP0, UPT, UR22, 0x180, URZ ;  /* 0x0000018016147890 */ /* 0x000fe4000ff1e0ff */
[----:B------:R-:W-:Y:S01]  /*1830*/  ULEA UR8, UR6, UR4, 0x3 ;  /* 0x0000000406087291 */ /* 0x000fe2000f8e18ff */
[----:B------:R-:W-:Y:S01]  /*1840*/  LOP3.LUT R15, R15, UR9, RZ, 0x3c, !PT ;  /* 0x000000090f0f7c12 */ /* 0x000fe2000f8e3cff */
[----:B------:R-:W-:Y:S02]  /*1850*/  UIADD3.X UR27, UPT, UPT, URZ, UR23, URZ, UP1, !UPT ;  /* 0x00000017ff1b7290 */ /* 0x000fe40008ffe4ff */
[----:B------:R-:W-:Y:S01]  /*1860*/  UIADD3.X UR21, UPT, UPT, URZ, UR23, URZ, UP0, !UPT ;  /* 0x00000017ff157290 */ /* 0x000fe200087fe4ff */
[----:B-1----:R-:W-:Y:S01]  /*1870*/  SHF.L.U32 R2, R15, 0x1f, RZ ;  /* 0x0000001f0f027819 */ /* 0x002fe200000006ff */
[----:B------:R-:W-:Y:S01]  /*1880*/  UMOV UR18, 0x0 ;  /* 0x0000000000127882 */ /* 0x000fe20000000000 */
[----:B------:R-:W-:Y:S01]  /*1890*/  UMOV UR19, 0x10000000 ;  /* 0x1000000000137882 */ /* 0x000fe20000000000 */
[----:B------:R-:W-:Y:S01]  /*18a0*/  UMOV UR12, UR36 ;  /* 0x00000024000c7c82 */ /* 0x000fe20008000000 */
[----:B------:R1:W1:Y:S01]  /*18b0*/  SYNCS.PHASECHK.TRANS64.TRYWAIT P0, [UR8+0x30], R2 ;  /* 0x00003002ff0075a7 */ /* 0x0002620008001108 */
[----:B------:R-:W-:Y:S01]  /*18c0*/  ULEA UR8, UR17, UR4, 0xe ;  /* 0x0000000411087291 */ /* 0x000fe2000f8e70ff */
[----:B------:R-:W-:Y:S01]  /*18d0*/  UMOV UR9, UR33 ;  /* 0x0000002100097c82 */ /* 0x000fe20008000000 */
[----:B------:R-:W-:-:S02]  /*18e0*/  UMOV UR10, UR34 ;  /* 0x00000022000a7c82 */ /* 0x000fc40008000000 */
[----:B------:R-:W-:Y:S02]  /*18f0*/  UIADD3 UR32, UPT, UPT, UR8, 0x8400, URZ ;  /* 0x0000840008207890 */ /* 0x000fe4000fffe0ff */
[----:B------:R-:W-:Y:S02]  /*1900*/  UIADD3 UR8, UPT, UPT, UR8, 0x20400, URZ ;  /* 0x0002040008087890 */ /* 0x000fe4000fffe0ff */
[----:B------:R-:W-:Y:S01]  /*1910*/  UIADD3 UR16, UPT, UPT, UR16, 0x1, URZ ;  /* 0x0000000110107890 */ /* 0x000fe2000fffe0ff */
[----:B------:R-:W-:Y:S01]  /*1920*/  UMOV UR24, UR5 ;  /* 0x0000000500187c82 */ /* 0x000fe20008000000 */
[----:B------:R-:W-:Y:S02]  /*1930*/  UMOV UR17, UR6 ;  /* 0x0000000600117c82 */ /* 0x000fe40008000000 */
[----:B------:R-:W-:Y:S01]  /*1940*/  UISETP.NE.AND UP0, UPT, UR16, UR5, UPT ;  /* 0x000000051000728c */ /* 0x000fe2000bf05270 */
[----:B------:R1:W-:Y:S02]  /*1950*/  UTMALDG.3D [UR32], [UR26], desc[UR18] ;  /* 0x000012201a0075b4 */ /* 0x0003e40008011000 */
[----:B------:R1:W-:Y:S06]  /*1960*/  UTMALDG.3D [UR8], [UR20], desc[UR18] ;  /* 0x00001208140075b4 */ /* 0x0003ec0008011000 */
[----:B------:R-:W-:Y:S05]  /*1970*/  BRA.U UP0, `(.L_x_25) ;  /* 0xfffffffd00647547 */ /* 0x000fea000b83ffff */
.L_x_20:
[----:B-1--4-:R-:W-:Y:S01]  /*1980*/  PLOP3.LUT P0, PT, PT, PT, UP3, 0x80, 0x8 ;  /* 0x000000000008781c */ /* 0x012fe20003f0f038 */
[----:B------:R-:W-:Y:S01]  /*1990*/  ULEA UR8, UR6, UR4, 0x3 ;  /* 0x0000000406087291 */ /* 0x000fe2000f8e18ff */
[----:B------:R-:W-:Y:S01]  /*19a0*/  SHF.L.U32 R2, R15, 0x1f, RZ ;  /* 0x0000001f0f027819 */ /* 0x000fe200000006ff */
[----:B------:R-:W-:-:S10]  /*19b0*/  UISETP.GT.AND UP0, UPT, UR15, UR14, UPT ;  /* 0x0000000e0f00728c */ /* 0x000fd4000bf04270 */
[----:B------:R-:W-:Y:S01]  /*19c0*/  @!P0 SYNCS.ARRIVE.TRANS64.A1T0 RZ, [UR4+0xa8], RZ ;  /* 0x0000a8ffffff89a7 */ /* 0x000fe20008100004 */
[----:B------:R1:W4:Y:S01]  /*19d0*/  SYNCS.PHASECHK.TRANS64.TRYWAIT P0, [UR8+0x30], R2 ;  /* 0x00003002ff0075a7 */ /* 0x0003220008001108 */
[----:B------:R-:W-:Y:S05]  /*19e0*/  BRA.U !UP0, `(.L_x_26) ;  /* 0x0000000108a87547 */ /* 0x000fea000b800000 */
[----:B------:R-:W-:Y:S01]  /*19f0*/  UIADD3 UR21, UPT, UPT, UR7, UR24, URZ ;  /* 0x0000001807157290 */ /* 0x000fe2000fffe0ff */
[----:B------:R-:W-:-:S11]  /*1a00*/  UMOV UR25, UR6 ;  /* 0x0000000600197c82 */ /* 0x000fd60008000000 */
.L_x_31:
[----:B-1----:R-:W-:Y:S01]  /*1a10*/  ULEA UR17, UR25, UR4, 0x3 ;  /* 0x0000000419117291 */ /* 0x002fe2000f8e18ff */
[----:B----4-:R-:W-:Y:S01]  /*1a20*/  @!P5 MOV R3, 0x8000 ;  /* 0x000080000003d802 */ /* 0x010fe20000000f00 */
[----:B----4-:R-:W-:Y:S10]  /*1a30*/  @P0 BRA `(.L_x_27) ;  /* 0x00000000000c0947 */ /* 0x010ff40003800000 */
[----:B------:R-:W-:-:S04]  /*1a40*/  SHF.L.U32 R4, R15, 0x1f, RZ ;  /* 0x0000001f0f047819 */ /* 0x000fc800000006ff */
[----:B------:R-:W4:Y:S02]  /*1a50*/  SYNCS.PHASECHK.TRANS64.TRYWAIT P0, [UR17+0x30], R4 ;  /* 0x00003004ff0075a7 */ /* 0x000f240008001111 */
[----:B----4-:R-:W-:Y:S05]  /*1a60*/  @!P0 BRA `(.L_x_28) ;  /* 0x0000008400088947 */ /* 0x010fea0003800000 */
.L_x_27:
[----:B------:R4:W-:Y:S01]  /*1a70*/  @!P5 SYNCS.ARRIVE.TRANS64 RZ, [UR17], R3 ;  /* 0x00000003ffffd9a7 */ /* 0x0009e20008000011 */
[----:B------:R-:W-:Y:S04]  /*1a80*/  BSSY.RECONVERGENT B0, `(.L_x_29) ;  /* 0x0000003000007945 */ /* 0x000fe80003800200 */
[----:B------:R-:W-:Y:S05]  /*1a90*/  @P4 BRA `(.L_x_30) ;  /* 0x0000000000044947 */ /* 0x000fea0003800000 */
[----:B------:R-:W-:Y:S05]  /*1aa0*/  BPT.TRAP 0x1 ;  /* 0x000000040000795c */ /* 0x000fea0000300000 */
.L_x_30:
[----:B------:R-:W-:Y:S05]  /*1ab0*/  BSYNC.RECONVERGENT B0 ;  /* 0x0000000000007941 */ /* 0x000fea0003800200 */
.L_x_29:
        /* <DEDUP_REMOVED lines=20> */
[----:B------:R-:W-:Y:S01]  /*1c00*/  UIADD3 UR8, UPT, UPT, UR8, 0x20400, URZ ;  /* 0x0002040008087890 */ /* 0x000fe2000fffe0ff */
[----:B------:R-:W-:Y:S01]  /*1c10*/  UMOV UR9, UR17 ;  /* 0x0000001100097c82 */ /* 0x000fe20008000000 */
[----:B------:R-:W-:Y:S01]  /*1c20*/  UMOV UR10, UR18 ;  /* 0x00000012000a7c82 */ /* 0x000fe20008000000 */
[----:B------:R-:W-:Y:S01]  /*1c30*/  UIADD3 UR24, UPT, UPT, UR24, 0x1, URZ ;  /* 0x0000000118187890 */ /* 0x000fe2000fffe0ff */
[----:B------:R-:W-:-:S03]  /*1c40*/  UMOV UR25, UR6 ;  /* 0x0000000600197c82 */ /* 0x000fc60008000000 */
[----:B------:R1:W-:Y:S01]  /*1c50*/  UTMALDG.3D [UR16], [UR30], desc[UR26] ;  /* 0x00001a101e0075b4 */ /* 0x0003e20008011000 */
[----:B------:R-:W-:Y:S01]  /*1c60*/  UISETP.NE.AND UP0, UPT, UR24, UR21, UPT ;  /* 0x000000151800728c */ /* 0x000fe2000bf05270 */
[----:B------:R1:W-:Y:S08]  /*1c70*/  UTMALDG.3D [UR8], [UR28], desc[UR26] ;  /* 0x00001a081c0075b4 */ /* 0x0003f00008011000 */
[----:B------:R-:W-:Y:S05]  /*1c80*/  BRA.U UP0, `(.L_x_31) ;  /* 0xfffffffd00607547 */ /* 0x000fea000b83ffff */
.L_x_26:
[C---:B-1----:R-:W-:Y:S01]  /*1c90*/  LEA R2, R14.reuse, UR4, 0x3 ;  /* 0x000000040e027c11 */ /* 0x042fe2000f8e18ff */
[----:B------:R-:W-:Y:S01]  /*1ca0*/  NOP ;  /* 0x0000000000007918 */ /* 0x000fe20000000000 */
[----:B----4-:R-:W-:Y:S02]  /*1cb0*/  SHF.L.U32 R3, R13, 0x1f, RZ ;  /* 0x0000001f0d037819 */ /* 0x010fe400000006ff */
[----:B------:R-:W-:Y:S02]  /*1cc0*/  LEA R4, R14, UR4, 0x4 ;  /* 0x000000040e047c11 */ /* 0x000fe4000f8e20ff */
[----:B------:R-:W1:Y:S02]  /*1cd0*/  SYNCS.PHASECHK.TRANS64.TRYWAIT P0, [R2+URZ+0xb0], R3 ;  /* 0x0000b003020075a7 */ /* 0x000e6400080011ff */
[----:B-1----:R-:W-:Y:S05]  /*1ce0*/  @!P0 BRA `(.L_x_32) ;  /* 0x0000008000808947 */ /* 0x002fea0003800000 */
.L_x_216:
[----:B------:R-:W4:Y:S01]  /*1cf0*/  LDS.128 R4, [R4+0x140] ;  /* 0x0001400004047984 */ /* 0x000f220000000c00 */
[----:B---3--:R-:W-:Y:S01]  /*1d00*/  ISETP.GE.AND P0, PT, R65, 0x1, PT ;  /* 0x000000014100780c */ /* 0x008fe20003f06270 */
[----:B-1----:R-:W-:Y:S01]  /*1d10*/  VIADD R2, R2, 0xc0 ;  /* 0x000000c002027836 */ /* 0x002fe20000000000 */
[----:B------:R-:W-:Y:S01]  /*1d20*/  @!PT LDS RZ, [RZ] ;  /* 0x00000000fffff984 */ /* 0x000fe20000000800 */
[----:B------:R-:W-:Y:S01]  /*1d30*/  @!PT LDS RZ, [RZ] ;  /* 0x00000000fffff984 */ /* 0x000fe20000000800 */
[----:B------:R-:W-:Y:S01]  /*1d40*/  @!PT LDS RZ, [RZ] ;  /* 0x00000000fffff984 */ /* 0x000fe20000000800 */
[----:B------:R-:W-:Y:S01]  /*1d50*/  @!PT LDS RZ, [RZ] ;  /* 0x00000000fffff984 */ /* 0x000fe20000000800 */
[----:B------:R1:W-:Y:S06]  /*1d60*/  MEMBAR.ALL.CTA ;  /* 0x0000000000007992 */ /* 0x0003ec0000008000 */
[----:B-1----:R-:W1:Y:S01]  /*1d70*/  FENCE.VIEW.ASYNC.S ;  /* 0x00000000000073c6 */ /* 0x002e620000000000 */
[----:B------:R-:W-:-:S04]  /*1d80*/  PRMT R2, RZ, 0x654, R2 ;  /* 0x00000654ff027816 */ /* 0x000fc80000000002 */
[----:B-1----:R1:W-:Y:S01]  /*1d90*/  SYNCS.ARRIVE.TRANS64.RED.A1T0 RZ, [R2+URZ], RZ ;  /* 0x000000ff02ff79a7 */ /* 0x0023e200081004ff */
[----:B----4-:R-:W-:-:S13]  /*1da0*/  LOP3.LUT P2, RZ, R6, 0x1, RZ, 0xc0, !PT ;  /* 0x0000000106ff7812 */ /* 0x010fda000784c0ff */
[----:B------:R-:W-:Y:S01]  /*1db0*/  @P2 SHF.R.U32.HI R3, RZ, 0x10, R5 ;  /* 0x00000010ff032819 */ /* 0x000fe20000011605 */
[----:B------:R-:W-:Y:S01]  /*1dc0*/  VOTEU.ANY UP0, P2 ;  /* 0x0000000000ff7886 */ /* 0x000fe20001000100 */
[----:B------:R-:W-:Y:S02]  /*1dd0*/  @P2 MOV R10, R4 ;  /* 0x00000004000a2202 */ /* 0x000fe40000000f00 */
[----:B------:R-:W-:Y:S02]  /*1de0*/  @P2 R2UR.BROADCAST UR8, R3 ;  /* 0x00000000030822ca */ /* 0x000fe400008e0000 */
[----:B------:R-:W-:-:S11]  /*1df0*/  @P2 LOP3.LUT R9, R5, 0xffff, RZ, 0xc0, !PT ;  /* 0x0000ffff05092812 */ /* 0x000fd600078ec0ff */
[----:B------:R-:W-:Y:S01]  /*1e00*/  @UP0 UMOV UR36, UR8 ;  /* 0x0000000800240c82 */ /* 0x000fe20008000000 */
[----:B-1----:R-:W-:Y:S05]  /*1e10*/  @!P0 BRA `(.L_x_33) ;  /* 0x0000000000b88947 */ /* 0x002fea0003800000 */
[----:B------:R-:W2:Y:S01]  /*1e20*/  LDC.64 R4, c[0x0][0xb18] ;  /* 0x0002c600ff047b82 */ /* 0x000ea20000000a00 */
[----:B------:R-:W-:-:S07]  /*1e30*/  ISETP.NE.AND P3, PT, R65, 0x1, PT ;  /* 0x000000014100780c */ /* 0x000fce0003f65270 */
[----:B------:R-:W1:Y:S08]  /*1e40*/  LDC.64 R6, c[0x0][0xb10] ;  /* 0x0002c400ff067b82 */ /* 0x000e700000000a00 */
[----:B------:R-:W3:Y:S08]  /*1e50*/  LDC R16, c[0x0][0xb20] ;  /* 0x0002c800ff107b82 */ /* 0x000ef00000000800 */
[----:B------:R-:W4:Y:S01]  /*1e60*/  LDC R17, c[0x0][0xb0c] ;  /* 0x0002c300ff117b82 */ /* 0x000f220000000800 */
[----:B--2---:R-:W-:Y:S01]  /*1e70*/  IMAD.HI.U32 R19, R0, R5, RZ ;  /* 0x0000000500137227 */ /* 0x004fe200078e00ff */
[----:B------:R-:W-:-:S03]  /*1e80*/  ISETP.NE.AND P0, PT, R4, 0x1, PT ;  /* 0x000000010400780c */ /* 0x000fc60003f05270 */
[----:B------:R-:W-:-:S03]  /*1e90*/  IMAD.HI.U32 R5, R9, R5, RZ ;  /* 0x0000000509057227 */ /* 0x000fc600078e00ff */
[----:B------:R-:W2:Y:S01]  /*1ea0*/  LDC.64 R2, c[0x0][0xb28] ;  /* 0x0002ca00ff027b82 */ /* 0x000ea20000000a00 */
[----:B-1----:R-:W-:-:S04]  /*1eb0*/  IMAD.HI.U32 R20, R8, R6, RZ ;  /* 0x0000000608147227 */ /* 0x002fc800078e00ff */
[----:B------:R-:W-:Y:S01]  /*1ec0*/  IMAD.HI.U32 R21, R10, R6, RZ ;  /* 0x000000060a157227 */ /* 0x000fe200078e00ff */
[----:B------:R-:W-:Y:S02]  /*1ed0*/  SHF.R.U32.HI R20, RZ, R7, R20 ;  /* 0x00000007ff147219 */ /* 0x000fe40000011614 */
[-C--:B---3--:R-:W-:Y:S02]  /*1ee0*/  SHF.R.U32.HI R19, RZ, R16.reuse, R19 ;  /* 0x00000010ff137219 */ /* 0x088fe40000011613 */
[----:B------:R-:W-:Y:S02]  /*1ef0*/  SHF.R.U32.HI R5, RZ, R16, R5 ;  /* 0x00000010ff057219 */ /* 0x000fe40000011605 */
[----:B------:R-:W-:Y:S02]  /*1f00*/  SEL R19, R0, R19, !P0 ;  /* 0x0000001300137207 */ /* 0x000fe40004000000 */
[----:B------:R-:W-:Y:S02]  /*1f10*/  SHF.R.U32.HI R21, RZ, R7, R21 ;  /* 0x00000007ff157219 */ /* 0x000fe40000011615 */
[----:B----4-:R-:W-:-:S02]  /*1f20*/  ISETP.NE.AND P1, PT, R17, 0x1, PT ;  /* 0x000000011100780c */ /* 0x010fc40003f25270 */
[----:B------:R-:W-:Y:S02]  /*1f30*/  SEL R5, R9, R5, !P0 ;  /* 0x0000000509057207 */ /* 0x000fe40004000000 */
[----:B------:R-:W-:Y:S02]  /*1f40*/  SEL R20, R8, R20, !P1 ;  /* 0x0000001408147207 */ /* 0x000fe40004800000 */
[----:B------:R-:W-:Y:S01]  /*1f50*/  SEL R21, R10, R21, !P1 ;  /* 0x000000150a157207 */ /* 0x000fe20004800000 */
[----:B--2---:R-:W-:-:S04]  /*1f60*/  IMAD.HI.U32 R18, R19, R2, RZ ;  /* 0x0000000213127227 */ /* 0x004fc800078e00ff */
        /* <DEDUP_REMOVED lines=10> */
[----:B------:R-:W-:-:S04]  /*2010*/  @!P0 IMAD.HI.U32 R7, R21, R2, RZ ;  /* 0x0000000215078227 */ /* 0x000fc800078e00ff */
[----:B------:R-:W-:Y:S01]  /*2020*/  IMAD.MOV R2, RZ, RZ, -R6 ;  /* 0x000000ffff027224 */ /* 0x000fe200078e0a06 */
[----:B------:R-:W-:Y:S02]  /*2030*/  @!P0 SHF.R.U32.HI R3, RZ, R3, R7 ;  /* 0x00000003ff038219 */ /* 0x000fe40000011607 */
[----:B------:R-:W-:Y:S01]  /*2040*/  IADD3 R7, PT, PT, -R5, RZ, RZ ;  /* 0x000000ff05077210 */ /* 0x000fe20007ffe1ff */
[----:B------:R-:W-:Y:S01]  /*2050*/  IMAD R2, R65, R2, R5 ;  /* 0x0000000241027224 */ /* 0x000fe200078e0205 */
        /* <DEDUP_REMOVED lines=10> */
.L_x_33:
[----:B------:R-:W1:Y:S02]  /*2100*/  LDCU UR8, c[0x0][0xb30] ;  /* 0x00016600ff0877ac */ /* 0x000e640008000800 */
[----:B-1----:R-:W-:-:S09]  /*2110*/  UISETP.NE.AND UP0, UPT, UR8, 0x1, UPT ;  /* 0x000000010800788c */ /* 0x002fd2000bf05270 */
[----:B------:R-:W-:Y:S05]  /*2120*/  BRA.U UP0, `(.L_x_34) ;  /* 0x0000000100407547 */ /* 0x000fea000b800000 */
[----:B------:R-:W1:Y:S08]  /*2130*/  LDC.64 R4, c[0x0][0xb10] ;  /* 0x0002c400ff047b82 */ /* 0x000e700000000a00 */
[----:B------:R-:W3:Y:S08]  /*2140*/  LDC.64 R2, c[0x0][0xb18] ;  /* 0x0002c600ff027b82 */ /* 0x000ef00000000a00 */
[----:B------:R-:W4:Y:S08]  /*2150*/  LDC R6, c[0x0][0xb20] ;  /* 0x0002c800ff067b82 */ /* 0x000f300000000800 */
[----:B------:R-:W2:Y:S01]  /*2160*/  LDC R7, c[0x0][0xb0c] ;  /* 0x0002c300ff077b82 */ /* 0x000ea20000000800 */
[----:B-1----:R-:W-:-:S05]  /*2170*/  IMAD.HI.U32 R4, R10, R4, RZ ;  /* 0x000000040a047227 */ /* 0x002fca00078e00ff */
[----:B------:R-:W-:Y:S01]  /*2180*/  SHF.R.U32.HI R4, RZ, R5, R4 ;  /* 0x00000005ff047219 */ /* 0x000fe20000011604 */
[----:B---3--:R-:W-:Y:S01]  /*2190*/  IMAD.HI.U32 R3, R9, R3, RZ ;  /* 0x0000000309037227 */ /* 0x008fe200078e00ff */
[----:B------:R-:W-:-:S04]  /*21a0*/  ISETP.NE.AND P0, PT, R2, 0x1, PT ;  /* 0x000000010200780c */ /* 0x000fc80003f05270 */
[----:B----4-:R-:W-:-:S04]  /*21b0*/  SHF.R.U32.HI R3, RZ, R6, R3 ;  /* 0x00000006ff037219 */ /* 0x010fc80000011603 */
[----:B------:R-:W-:Y:S02]  /*21c0*/  SEL R3, R9, R3, !P0 ;  /* 0x0000000309037207 */ /* 0x000fe40004000000 */
[----:B--2---:R-:W-:-:S04]  /*21d0*/  ISETP.NE.AND P1, PT, R7, 0x1, PT ;  /* 0x000000010700780c */ /* 0x004fc80003f25270 */
[----:B------:R-:W-:-:S05]  /*21e0*/  SEL R4, R10, R4, !P1 ;  /* 0x000000040a047207 */ /* 0x000fca0004800000 */
[----:B------:R-:W-:Y:S02]  /*21f0*/  IMAD.IADD R5, R3, 0x1, -R4 ;  /* 0x0000000103057824 */ /* 0x000fe400078e0a04 */
[----:B------:R-:W-:Y:S02]  /*2200*/  IMAD.IADD R3, R4, 0x1, -R3 ;  /* 0x0000000104037824 */ /* 0x000fe400078e0a03 */
[----:B------:R-:W-:Y:S02]  /*2210*/  IMAD R10, R5, R7, R10 ;  /* 0x00000007050a7224 */ /* 0x000fe400078e020a */
[----:B------:R-:W-:-:S07]  /*2220*/  IMAD R9, R3, R2, R9 ;  /* 0x0000000203097224 */ /* 0x000fce00078e0209 */
.L_x_34:
[----:B------:R-:W-:Y:S01]  /*2230*/  VIADD R14, R14, 0x1 ;  /* 0x000000010e0e7836 */ /* 0x000fe20000000000 */
[----:B------:R-:W-:Y:S01]  /*2240*/  UPLOP3.LUT UP3, UPT, UPT, UPT, UPT, 0x80, 0x8 ;  /* 0x000000000008789c */ /* 0x000fe20003f6f070 */
[----:B------:R-:W-:Y:S02]  /*2250*/  IMAD.IADD R22, R10, 0x1, R132 ;  /* 0x000000010a167824 */ /* 0x000fe400078e0284 */
[----:B------:R-:W-:Y:S01]  /*2260*/  IMAD.IADD R23, R9, 0x1, R115 ;  /* 0x0000000109177824 */ /* 0x000fe200078e0273 */
[----:B------:R-:W-:-:S04]  /*2270*/  ISETP.NE.AND P0, PT, R14, 0x2, PT ;  /* 0x000000020e00780c */ /* 0x000fc80003f05270 */
[----:B------:R-:W-:Y:S02]  /*2280*/  SEL R2, RZ, 0x1, P0 ;  /* 0x00000001ff027807 */ /* 0x000fe40000000000 */
[----:B------:R-:W-:Y:S02]  /*2290*/  SEL R14, R14, RZ, P0 ;  /* 0x000000ff0e0e7207 */ /* 0x000fe40000000000 */
[----:B------:R-:W-:Y:S01]  /*22a0*/  LOP3.LUT R13, R13, R2, RZ, 0x3c, !PT ;  /* 0x000000020d0d7212 */ /* 0x000fe200078e3cff */
[----:B------:R-:W-:Y:S06]  /*22b0*/  @P2 BRA `(.L_x_35) ;  /* 0xfffffff0009c2947 */ /* 0x000fec000383ffff */
[----:B------:R-:W-:Y:S01]  /*22c0*/  UIADD3 UR4, UPT, UPT, UR4, 0x30, URZ ;  /* 0x0000003004047890 */ /* 0x000fe2000fffe0ff */
[----:B------:R-:W-:-:S03]  /*22d0*/  SHF.L.U32 R2, R15, 0x1f, RZ ;  /* 0x0000001f0f027819 */ /* 0x000fc600000006ff */
[----:B------:R-:W-:-:S09]  /*22e0*/  ULEA UR5, UR6, UR4, 0x3 ;  /* 0x0000000406057291 */ /* 0x000fd2000f8e18ff */
[----:B------:R-:W1:Y:S02]  /*22f0*/  SYNCS.PHASECHK.TRANS64.TRYWAIT P0, [UR5], R2 ;  /* 0x00000002ff0075a7 */ /* 0x000e640008001105 */
[----:B-1----:R-:W-:Y:S05]  /*2300*/  @!P0 BRA `(.L_x_36) ;  /* 0x0000007c000c8947 */ /* 0x002fea0003800000 */
.L_x_218:
[----:B------:R-:W-:-:S04]  /*2310*/  UIADD3 UR6, UPT, UPT, UR6, 0x1, URZ ;  /* 0x0000000106067890 */ /* 0x000fc8000fffe0ff */
[----:B------:R-:W-:-:S04]  /*2320*/  UISETP.NE.AND UP0, UPT, UR6, 0x6, UPT ;  /* 0x000000060600788c */ /* 0x000fc8000bf05270 */
[----:B------:R-:W-:Y:S02]  /*2330*/  USEL UR7, URZ, 0x1, UP0 ;  /* 0x00000001ff077887 */ /* 0x000fe40008000000 */
[----:B------:R-:W-:-:S04]  /*2340*/  USEL UR6, UR6, URZ, UP0 ;  /* 0x000000ff06067287 */ /* 0x000fc80008000000 */
[----:B------:R-:W-:Y:S01]  /*2350*/  ULEA UR5, UR6, UR4, 0x3 ;  /* 0x0000000406057291 */ /* 0x000fe2000f8e18ff */
[----:B-1----:R-:W-:-:S04]  /*2360*/  LOP3.LUT R2, R15, UR7, RZ, 0x3c, !PT ;  /* 0x000000070f027c12 */ /* 0x002fc8000f8e3cff */
[----:B------:R-:W-:-:S04]  /*2370*/  SHF.L.U32 R3, R2, 0x1f, RZ ;  /* 0x0000001f02037819 */ /* 0x000fc800000006ff */
[----:B------:R-:W1:Y:S02]  /*2380*/  SYNCS.PHASECHK.TRANS64.TRYWAIT P0, [UR5], R3 ;  /* 0x00000003ff0075a7 */ /* 0x000e640008001105 */
[----:B-1----:R-:W-:Y:S05]  /*2390*/  @!P0 BRA `(.L_x_37) ;  /* 0x0000007c00008947 */ /* 0x002fea0003800000 */
.L_x_220:
[----:B------:R-:W-:-:S04]  /*23a0*/  UIADD3 UR6, UPT, UPT, UR6, 0x1, URZ ;  /* 0x0000000106067890 */ /* 0x000fc8000fffe0ff */
[----:B------:R-:W-:-:S04]  /*23b0*/  UISETP.NE.AND UP0, UPT, UR6, 0x6, UPT ;  /* 0x000000060600788c */ /* 0x000fc8000bf05270 */
[----:B------:R-:W-:Y:S02]  /*23c0*/  USEL UR7, URZ, 0x1, UP0 ;  /* 0x00000001ff077887 */ /* 0x000fe40008000000 */
[----:B------:R-:W-:-:S04]  /*23d0*/  USEL UR6, UR6, URZ, UP0 ;  /* 0x000000ff06067287 */ /* 0x000fc80008000000 */
[----:B------:R-:W-:Y:S01]  /*23e0*/  ULEA UR5, UR6, UR4, 0x3 ;  /* 0x0000000406057291 */ /* 0x000fe2000f8e18ff */
[----:B------:R-:W-:-:S04]  /*23f0*/  LOP3.LUT R2, R2, UR7, RZ, 0x3c, !PT ;  /* 0x0000000702027c12 */ /* 0x000fc8000f8e3cff */
[----:B-1----:R-:W-:-:S04]  /*2400*/  SHF.L.U32 R3, R2, 0x1f, RZ ;  /* 0x0000001f02037819 */ /* 0x002fc800000006ff */
[----:B------:R-:W1:Y:S02]  /*2410*/  SYNCS.PHASECHK.TRANS64.TRYWAIT P0, [UR5], R3 ;  /* 0x00000003ff0075a7 */ /* 0x000e640008001105 */
[----:B-1----:R-:W-:Y:S05]  /*2420*/  @!P0 BRA `(.L_x_38) ;  /* 0x0000007800f48947 */ /* 0x002fea0003800000 */
.L_x_222:
        /* <DEDUP_REMOVED lines=9> */
.L_x_224:
        /* <DEDUP_REMOVED lines=9> */
.L_x_226:
[----:B------:R-:W-:-:S04]  /*2550*/  UIADD3 UR6, UPT, UPT, UR6, 0x1, URZ ;  /* 0x0000000106067890 */ /* 0x000fc8000fffe0ff */
[----:B------:R-:W-:-:S04]  /*2560*/  UISETP.NE.AND UP0, UPT, UR6, 0x6, UPT ;  /* 0x000000060600788c */ /* 0x000fc8000bf05270 */
[----:B------:R-:W-:Y:S02]  /*2570*/  USEL UR5, URZ, 0x1, UP0 ;  /* 0x00000001ff057887 */ /* 0x000fe40008000000 */
[----:B------:R-:W-:-:S04]  /*2580*/  USEL UR6, UR6, URZ, UP0 ;  /* 0x000000ff06067287 */ /* 0x000fc80008000000 */
[----:B------:R-:W-:Y:S01]  /*2590*/  ULEA UR6, UR6, UR4, 0x3 ;  /* 0x0000000406067291 */ /* 0x000fe2000f8e18ff */
[----:B------:R-:W-:-:S04]  /*25a0*/  LOP3.LUT R2, R2, UR5, RZ, 0x3c, !PT ;  /* 0x0000000502027c12 */ /* 0x000fc8000f8e3cff */
[----:B------:R-:W-:Y:S01]  /*25b0*/  SHF.L.U32 R2, R2, 0x1f, RZ ;  /* 0x0000001f02027819 */ /* 0x000fe200000006ff */
[----:B-12---:R-:W-:-:S07]  /*25c0*/  IMAD.U32 R0, RZ, RZ, UR6 ;  /* 0x00000006ff007e24 */ /* 0x006fce000f8e00ff */
.L_x_41:
[----:B-1----:R1:W2:Y:S02]  /*25d0*/  SYNCS.PHASECHK.TRANS64.TRYWAIT P0, [R0+URZ], R2 ;  /* 0x00000002000075a7 */ /* 0x0022a400080011ff */
[----:B--2---:R-:W-:Y:S05]  /*25e0*/  @!P0 NANOSLEEP.SYNCS 0x989680 ;  /* 0x009896800000895d */ /* 0x004fea0003900000 */
[----:B------:R-:W2:Y:S02]  /*25f0*/  @!P0 SYNCS.PHASECHK.TRANS64 P0, [R0+URZ], R2 ;  /* 0x00000002000085a7 */ /* 0x000ea400080010ff */
[----:B--2---:R-:W-:Y:S05]  /*2600*/  @P0 EXIT ;  /* 0x000000000000094d */ /* 0x004fea0003800000 */
[----:B------:R-:W-:Y:S05]  /*2610*/  BRA `(.L_x_41) ;  /* 0xfffffffc00ec7947 */ /* 0x000fea000383ffff */
.L_x_17:
[----:B------:R-:W-:-:S04]  /*2620*/  UISETP.NE.AND UP0, UPT, UR37, URZ, UPT ;  /* 0x000000ff2500728c */ /* 0x000fc8000bf05270 */
[----:B------:R-:W-:-:S09]  /*2630*/  UISETP.NE.OR UP0, UPT, UR8, 0x1, UP0 ;  /* 0x000000010800788c */ /* 0x000fd20008705670 */
[----:B------:R-:W-:Y:S05]  /*2640*/  BRA.U UP0, `(.L_x_42) ;  /* 0x0000000500487547 */ /* 0x000fea000b800000 */
[----:B------:R-:W-:Y:S01]  /*2650*/  ISETP.NE.AND P2, PT, R2, RZ, PT ;  /* 0x000000ff0200720c */ /* 0x000fe20003f45270 */
[----:B------:R-:W-:Y:S01]  /*2660*/  IMAD.MOV.U32 R12, RZ, RZ, 0x1 ;  /* 0x00000001ff0c7424 */ /* 0x000fe200078e00ff */
[----:B------:R-:W-:Y:S02]  /*2670*/  CS2R R10, SRZ ;  /* 0x00000000000a7805 */ /* 0x000fe4000001ff00 */
[----:B------:R-:W-:Y:S01]  /*2680*/  CS2R R8, SRZ ;  /* 0x0000000000087805 */ /* 0x000fe2000001ff00 */
[----:B------:R-:W-:Y:S01]  /*2690*/  UMOV UR4, 0x400 ;  /* 0x0000040000047882 */ /* 0x000fe20000000000 */
[----:B------:R-:W-:Y:S01]  /*26a0*/  UMOV UR6, URZ ;  /* 0x000000ff00067c82 */ /* 0x000fe20008000000 */
[----:B------:R-:W-:-:S12]  /*26b0*/  ULEA UR37, UR37, UR4, 0x18 ;  /* 0x0000000425257291 */ /* 0x000fd8000f8ec0ff */
.L_x_46:
[----:B------:R-:W-:Y:S02]  /*26c0*/  LEA R0, R8, UR37, 0x3 ;  /* 0x0000002508007c11 */ /* 0x000fe4000f8e18ff */
[----:B------:R-:W-:-:S03]  /*26d0*/  SHF.L.U32 R4, R9, 0x1f, RZ ;  /* 0x0000001f09047819 */ /* 0x000fc600000006ff */
[----:B------:R-:W-:Y:S01]  /*26e0*/  VIADD R5, R0, 0x120 ;  /* 0x0000012000057836 */ /* 0x000fe20000000000 */
[----:B------:R-:W1:Y:S02]  /*26f0*/  SYNCS.PHASECHK.TRANS64.TRYWAIT P0, [R0+URZ+0x110], R4 ;  /* 0x00011004000075a7 */ /* 0x000e6400080011ff */
[----:B-1----:R-:W-:Y:S05]  /*2700*/  @!P0 BRA `(.L_x_43) ;  /* 0x0000007800848947 */ /* 0x002fea0003800000 */
.L_x_227:
[----:B------:R-:W-:Y:S01]  /*2710*/  ULEA UR5, UR6, UR37, 0x3 ;  /* 0x0000002506057291 */ /* 0x000fe2000f8e18ff */
[----:B-1----:R-:W-:Y:S01]  /*2720*/  PRMT R0, RZ, 0x654, R5 ;  /* 0x00000654ff007816 */ /* 0x002fe20000000005 */
[----:B------:R-:W-:Y:S01]  /*2730*/  @!P2 IMAD.MOV.U32 R4, RZ, RZ, 0x10 ;  /* 0x00000010ff04a424 */ /* 0x000fe200078e00ff */
[----:B------:R-:W-:Y:S01]  /*2740*/  SHF.L.U32 R5, R12, 0x1f, RZ ;  /* 0x0000001f0c057819 */ /* 0x000fe200000006ff */
[----:B------:R-:W-:Y:S01]  /*2750*/  UIADD3 UR4, UPT, UPT, UR5, 0xb0, URZ ;  /* 0x000000b005047890 */ /* 0x000fe2000fffe0ff */
[----:B------:R1:W-:Y:S05]  /*2760*/  SYNCS.ARRIVE.TRANS64.RED.A1T0 RZ, [R0+URZ], RZ ;  /* 0x000000ff00ff79a7 */ /* 0x0003ea00081004ff */
[----:B------:R-:W-:Y:S01]  /*2770*/  IMAD.U32 R6, RZ, RZ, UR4 ;  /* 0x00000004ff067e24 */ /* 0x000fe2000f8e00ff */
[----:B------:R-:W2:Y:S04]  /*2780*/  SYNCS.PHASECHK.TRANS64.TRYWAIT P0, [UR5+0xc0], R5 ;  /* 0x0000c005ff0075a7 */ /* 0x000ea80008001105 */
[----:B------:R-:W-:Y:S01]  /*2790*/  PRMT R6, R2, 0x654, R6 ;  /* 0x0000065402067816 */ /* 0x000fe20000000006 */
[----:B-12---:R-:W-:Y:S06]  /*27a0*/  @!P0 BRA `(.L_x_44) ;  /* 0x0000007800708947 */ /* 0x006fec0003800000 */
.L_x_229:
[----:B------:R-:W-:Y:S01]  /*27b0*/  ULEA UR4, UR6, UR37, 0x4 ;  /* 0x0000002506047291 */ /* 0x000fe2000f8e20ff */
[----:B------:R-:W-:Y:S01]  /*27c0*/  SEL R3, R6, R3, !P2 ;  /* 0x0000000306037207 */ /* 0x000fe20005000000 */
[----:B------:R-:W-:Y:S01]  /*27d0*/  UIADD3 UR5, UPT, UPT, UR5, 0xb0, URZ ;  /* 0x000000b005057890 */ /* 0x000fe2000fffe0ff */
[----:B-1----:R-:W-:Y:S01]  /*27e0*/  LEA R0, R11, UR37, 0x3 ;  /* 0x000000250b007c11 */ /* 0x002fe2000f8e18ff */
[----:B------:R-:W-:Y:S01]  /*27f0*/  UIADD3 UR4, UPT, UPT, UR4, 0x140, URZ ;  /* 0x0000014004047890 */ /* 0x000fe2000fffe0ff */
[----:B------:R1:W-:Y:S01]  /*2800*/  @!P2 SYNCS.ARRIVE.TRANS64.RED RZ, [R3+URZ], R4 ;  /* 0x0000000403ffa9a7 */ /* 0x0003e200080004ff */
[----:B------:R-:W-:Y:S01]  /*2810*/  UIADD3 UR6, UPT, UPT, UR6, 0x1, URZ ;  /* 0x0000000106067890 */ /* 0x000fe2000fffe0ff */
[----:B------:R-:W-:-:S03]  /*2820*/  VIADD R8, R8, 0x1 ;  /* 0x0000000108087836 */ /* 0x000fc60000000000 */
[----:B------:R-:W-:Y:S02]  /*2830*/  UISETP.NE.AND UP0, UPT, UR6, 0x2, UPT ;  /* 0x000000020600788c */ /* 0x000fe4000bf05270 */
[----:B------:R-:W-:Y:S01]  /*2840*/  ISETP.NE.AND P0, PT, R8, 0x2, PT ;  /* 0x000000020800780c */ /* 0x000fe20003f05270 */
[----:B------:R-:W-:Y:S06]  /*2850*/  UGETNEXTWORKID.BROADCAST [UR4], [UR5] ;  /* 0x00000000040073ca */ /* 0x000fec0008000100 */
[----:B------:R-:W-:Y:S02]  /*2860*/  USEL UR4, URZ, 0x1, UP0 ;  /* 0x00000001ff047887 */ /* 0x000fe40008000000 */
[----:B------:R-:W-:-:S04]  /*2870*/  USEL UR6, UR6, URZ, UP0 ;  /* 0x000000ff06067287 */ /* 0x000fc80008000000 */
[----:B------:R-:W-:Y:S02]  /*2880*/  LOP3.LUT R12, R12, UR4, RZ, 0x3c, !PT ;  /* 0x000000040c0c7c12 */ /* 0x000fe4000f8e3cff */
[----:B-1----:R-:W-:-:S04]  /*2890*/  SHF.L.U32 R4, R10, 0x1f, RZ ;  /* 0x0000001f0a047819 */ /* 0x002fc800000006ff */
[----:B------:R-:W1:Y:S02]  /*28a0*/  SYNCS.PHASECHK.TRANS64.TRYWAIT P1, [R0+URZ+0xb0], R4 ;  /* 0x0000b004000075a7 */ /* 0x000e6400080211ff */
[----:B-1----:R-:W-:Y:S05]  /*28b0*/  @!P1 BRA `(.L_x_45) ;  /* 0x0000007800449947 */ /* 0x002fea0003800000 */
.L_x_230:
[C---:B-1----:R-:W-:Y:S01]  /*28c0*/  LEA R4, R11.reuse, UR37, 0x4 ;  /* 0x000000250b047c11 */ /* 0x042fe2000f8e20ff */
[----:B------:R-:W-:Y:S01]  /*28d0*/  VIADD R0, R0, 0xc0 ;  /* 0x000000c000007836 */ /* 0x000fe20000000000 */
[----:B------:R-:W-:Y:S01]  /*28e0*/  SEL R8, R8, RZ, P0 ;  /* 0x000000ff08087207 */ /* 0x000fe20000000000 */
[----:B------:R-:W-:-:S03]  /*28f0*/  VIADD R11, R11, 0x1 ;  /* 0x000000010b0b7836 */ /* 0x000fc60000000000 */
[----:B------:R-:W1:Y:S01]  /*2900*/  LDS.128 R4, [R4+0x140] ;  /* 0x0001400004047984 */ /* 0x000e620000000c00 */
[----:B------:R-:W-:Y:S02]  /*2910*/  PRMT R0, RZ, 0x654, R0 ;  /* 0x00000654ff007816 */ /* 0x000fe40000000000 */
[C---:B------:R-:W-:Y:S01]  /*2920*/  ISETP.NE.AND P1, PT, R11.reuse, 0x2, PT ;  /* 0x000000020b00780c */ /* 0x040fe20003f25270 */
[----:B------:R-:W-:Y:S01]  /*2930*/  @!PT LDS RZ, [RZ] ;  /* 0x00000000fffff984 */ /* 0x000fe20000000800 */
[----:B------:R-:W-:Y:S01]  /*2940*/  @!PT LDS RZ, [RZ] ;  /* 0x00000000fffff984 */ /* 0x000fe20000000800 */
[----:B------:R-:W-:Y:S01]  /*2950*/  @!PT LDS RZ, [RZ] ;  /* 0x00000000fffff984 */ /* 0x000fe20000000800 */
[----:B------:R-:W-:Y:S01]  /*2960*/  @!PT LDS RZ, [RZ] ;  /* 0x00000000fffff984 */ /* 0x000fe20000000800 */
[----:B------:R2:W-:Y:S06]  /*2970*/  MEMBAR.ALL.CTA ;  /* 0x0000000000007992 */ /* 0x0005ec0000008000 */
[----:B--2---:R-:W2:Y:S01]  /*2980*/  FENCE.VIEW.ASYNC.S ;  /* 0x00000000000073c6 */ /* 0x004ea20000000000 */
[----:B------:R-:W-:Y:S01]  /*2990*/  SEL R11, R11, RZ, P1 ;  /* 0x000000ff0b0b7207 */ /* 0x000fe20000800000 */
[----:B--2---:R2:W-:Y:S01]  /*29a0*/  SYNCS.ARRIVE.TRANS64.RED.A1T0 RZ, [R0+URZ], RZ ;  /* 0x000000ff00ff79a7 */ /* 0x0045e200081004ff */
[----:B-1----:R-:W-:-:S02]  /*29b0*/  LOP3.LUT P3, RZ, R6, 0x1, RZ, 0xc0, !PT ;  /* 0x0000000106ff7812 */ /* 0x002fc4000786c0ff */
[----:B------:R-:W-:-:S04]  /*29c0*/  SEL R4, RZ, 0x1, P1 ;  /* 0x00000001ff047807 */ /* 0x000fc80000800000 */
[----:B------:R-:W-:Y:S02]  /*29d0*/  LOP3.LUT R10, R10, R4, RZ, 0x3c, !PT ;  /* 0x000000040a0a7212 */ /* 0x000fe400078e3cff */
[----:B--2---:R-:W-:-:S04]  /*29e0*/  SEL R0, RZ, 0x1, P0 ;  /* 0x00000001ff007807 */ /* 0x004fc80000000000 */
[----:B------:R-:W-:Y:S01]  /*29f0*/  LOP3.LUT R9, R9, R0, RZ, 0x3c, !PT ;  /* 0x0000000009097212 */ /* 0x000fe200078e3cff */
[----:B------:R-:W-:Y:S06]  /*2a00*/  @P3 BRA `(.L_x_46) ;  /* 0xfffffffc002c3947 */ /* 0x000fec000383ffff */
[----:B------:R-:W-:Y:S01]  /*2a10*/  ULEA UR5, UR6, UR37, 0x3 ;  /* 0x0000002506057291 */ /* 0x000fe2000f8e18ff */
[----:B------:R-:W-:-:S08]  /*2a20*/  SHF.L.U32 R2, R12, 0x1f, RZ ;  /* 0x0000001f0c027819 */ /* 0x000fd000000006ff */
[----:B------:R-:W1:Y:S02]  /*2a30*/  SYNCS.PHASECHK.TRANS64 P0, [UR5+0xc0], R2 ;  /* 0x0000c002ff0075a7 */ /* 0x000e640008001005 */
[----:B-1----:R-:W-:Y:S05]  /*2a40*/  @P0 BRA `(.L_x_47) ;  /* 0x0000000000080947 */ /* 0x002fea0003800000 */
[----:B------:R-:W1:Y:S02]  /*2a50*/  SYNCS.PHASECHK.TRANS64.TRYWAIT P0, [UR5+0xc0], R2 ;  /* 0x0000c002ff0075a7 */ /* 0x000e640008001105 */
[----:B-1----:R-:W-:Y:S05]  /*2a60*/  @!P0 BRA `(.L_x_48) ;  /* 0x0000007400ec8947 */ /* 0x002fea0003800000 */
.L_x_47:
[----:B------:R-:W-:-:S04]  /*2a70*/  UIADD3 UR4, UPT, UPT, UR6, 0x1, URZ ;  /* 0x0000000106047890 */ /* 0x000fc8000fffe0ff */
[----:B------:R-:W-:-:S04]  /*2a80*/  UISETP.NE.AND UP0, UPT, UR4, 0x2, UPT ;  /* 0x000000020400788c */ /* 0x000fc8000bf05270 */
[----:B------:R-:W-:Y:S02]  /*2a90*/  USEL UR7, URZ, 0x1, UP0 ;  /* 0x00000001ff077887 */ /* 0x000fe40008000000 */
[----:B------:R-:W-:-:S04]  /*2aa0*/  USEL UR4, UR4, URZ, UP0 ;  /* 0x000000ff04047287 */ /* 0x000fc80008000000 */
[----:B------:R-:W-:Y:S01]  /*2ab0*/  ULEA UR4, UR4, UR37, 0x3 ;  /* 0x0000002504047291 */ /* 0x000fe2000f8e18ff */
[----:B-1----:R-:W-:-:S04]  /*2ac0*/  LOP3.LUT R2, R12, UR7, RZ, 0x3c, !PT ;  /* 0x000000070c027c12 */ /* 0x002fc8000f8e3cff */
[----:B------:R-:W-:-:S04]  /*2ad0*/  SHF.L.U32 R0, R2, 0x1f, RZ ;  /* 0x0000001f02007819 */ /* 0x000fc800000006ff */
[----:B------:R-:W1:Y:S02]  /*2ae0*/  SYNCS.PHASECHK.TRANS64 P0, [UR4+0xc0], R0 ;  /* 0x0000c000ff0075a7 */ /* 0x000e640008001004 */
[----:B-1----:R-:W-:Y:S05]  /*2af0*/  @P0 EXIT ;  /* 0x000000000000094d */ /* 0x002fea0003800000 */
[----:B------:R-:W-:Y:S02]  /*2b00*/  SHF.L.U32 R2, R2, 0x1f, RZ ;  /* 0x0000001f02027819 */ /* 0x000fe400000006ff */
[----:B------:R-:W-:-:S07]  /*2b10*/  MOV R0, UR4 ;  /* 0x0000000400007c02 */ /* 0x000fce0008000f00 */
.L_x_49:
[----:B-1----:R1:W2:Y:S02]  /*2b20*/  SYNCS.PHASECHK.TRANS64.TRYWAIT P0, [R0+URZ+0xc0], R2 ;  /* 0x0000c002000075a7 */ /* 0x0022a400080011ff */
[----:B--2---:R-:W-:Y:S05]  /*2b30*/  @!P0 NANOSLEEP.SYNCS 0x989680 ;  /* 0x009896800000895d */ /* 0x004fea0003900000 */
[----:B------:R-:W2:Y:S02]  /*2b40*/  @!P0 SYNCS.PHASECHK.TRANS64 P0, [R0+URZ+0xc0], R2 ;  /* 0x0000c002000085a7 */ /* 0x000ea400080010ff */
[----:B--2---:R-:W-:Y:S05]  /*2b50*/  @P0 EXIT ;  /* 0x000000000000094d */ /* 0x004fea0003800000 */
[----:B------:R-:W-:Y:S05]  /*2b60*/  BRA `(.L_x_49) ;  /* 0xfffffffc00ec7947 */ /* 0x000fea000383ffff */
.L_x_42:
[----:B------:R-:W-:-:S09]  /*2b70*/  UISETP.NE.AND UP0, UPT, UR8, URZ, UPT ;  /* 0x000000ff0800728c */ /* 0x000fd2000bf05270 */
[----:B------:R-:W-:Y:S05]  /*2b80*/  BRA.U UP0, `(.L_x_50) ;  /* 0x0000000d00b47547 */ /* 0x000fea000b800000 */
[----:B------:R-:W-:Y:S01]  /*2b90*/  UMOV UR4, 0x40 ;  /* 0x0000004000047882 */ /* 0x000fe20000000000 */
[----:B------:R-:W-:Y:S01]  /*2ba0*/  NOP ;  /* 0x0000000000007918 */ /* 0x000fe20000000000 */
[----:B------:R-:W-:Y:S01]  /*2bb0*/  ULEA UR4, UR37, UR4, 0x18 ;  /* 0x0000000425047291 */ /* 0x000fe2000f8ec0ff */
[----:B------:R-:W-:Y:S02]  /*2bc0*/  UMOV UR5, 0x400 ;  /* 0x0000040000057882 */ /* 0x000fe40000000000 */
[----:B------:R-:W-:-:S06]  /*2bd0*/  ULEA UR37, UR37, UR5, 0x18 ;  /* 0x0000000525257291 */ /* 0x000fcc000f8ec0ff */
[----:B------:R-:W1:Y:S02]  /*2be0*/  LDS.U8 R0, [UR4+0x1c] ;  /* 0x00001c04ff007984 */ /* 0x000e640008000000 */
[----:B-1----:R-:W-:-:S13]  /*2bf0*/  ISETP.NE.AND P0, PT, R0, RZ, PT ;  /* 0x000000ff0000720c */ /* 0x002fda0003f05270 */
[----:B------:R-:W-:Y:S05]  /*2c00*/  @P0 BRA `(.L_x_51) ;  /* 0x0000000000580947 */ /* 0x000fea0003800000 */
[----:B------:R-:W-:-:S13]  /*2c10*/  ELECT P0, URZ, PT ;  /* 0x0000000000ff782f */ /* 0x000fda0003800000 */
[----:B------:R-:W-:Y:S05]  /*2c20*/  @!P0 BRA `(.L_x_52) ;  /* 0x0000000000608947 */ /* 0x000fea0003800000 */
[----:B------:R-:W-:Y:S01]  /*2c30*/  UMOV UR5, 0x10 ;  /* 0x0000001000057882 */ /* 0x000fe20000000000 */
[----:B------:R-:W-:Y:S01]  /*2c40*/  HFMA2 R0, -RZ, RZ, 0, 5.9604644775390625e-08 ;  /* 0x00000001ff007431 */ /* 0x000fe200000001ff */
[----:B------:R-:W-:-:S03]  /*2c50*/  MOV R2, 0xffff ;  /* 0x0000ffff00027802 */ /* 0x000fc60000000f00 */
[----:B------:R-:W-:Y:S04]  /*2c60*/  DEPBAR.LE SB1, 0x36 ;  /* 0x00009d800000791a */ /* 0x000fe80000000000 */
[----:B------:R-:W1:Y:S02]  /*2c70*/  UTCATOMSWS.FIND_AND_SET.ALIGN UP0, UR5, UR5 ;  /* 0x00000005000575e3 */ /* 0x000e640008000800 */
[----:B-1----:R-:W-:Y:S01]  /*2c80*/  MOV R3, UR5 ;  /* 0x0000000500037c02 */ /* 0x002fe20008000f00 */
[----:B------:R-:W-:Y:S06]  /*2c90*/  BRA.U UP0, `(.L_x_53) ;  /* 0x0000000100187547 */ /* 0x000fec000b800000 */
.L_x_54:
[----:B------:R-:W-:Y:S05]  /*2ca0*/  NANOSLEEP 0x64 ;  /* 0x000000640000795d */ /* 0x000fea0003800000 */
[----:B------:R-:W-:-:S05]  /*2cb0*/  UMOV UR5, 0x10 ;  /* 0x0000001000057882 */ /* 0x000fca0000000000 */
[----:B------:R-:W-:Y:S04]  /*2cc0*/  DEPBAR.LE SB1, 0x36 ;  /* 0x00009d800000791a */ /* 0x000fe80000000000 */
[----:B------:R-:W1:Y:S02]  /*2cd0*/  UTCATOMSWS.FIND_AND_SET.ALIGN UP0, UR5, UR5 ;  /* 0x00000005000575e3 */ /* 0x000e640008000800 */
[----:B-1----:R-:W-:Y:S01]  /*2ce0*/  MOV R3, UR5 ;  /* 0x0000000500037c02 */ /* 0x002fe20008000f00 */
[----:B------:R-:W-:Y:S05]  /*2cf0*/  BRA.U !UP0, `(.L_x_54) ;  /* 0xfffffffd08e87547 */ /* 0x000fea000b83ffff */
.L_x_53:
[-C--:B------:R-:W-:Y:S02]  /*2d00*/  SHF.L.U32 R2, R2, R3.reuse, RZ ;  /* 0x0000000302027219 */ /* 0x080fe400000006ff */
[----:B------:R-:W-:Y:S01]  /*2d10*/  SHF.L.U32 R0, R0, R3, RZ ;  /* 0x0000000300007219 */ /* 0x000fe200000006ff */
[----:B------:R-:W-:Y:S02]  /*2d20*/  IMAD.SHL.U32 R3, R3, 0x20, RZ ;  /* 0x0000002003037824 */ /* 0x000fe400078e00ff */
[----:B------:R1:W-:Y:S04]  /*2d30*/  ATOMS.OR RZ, [UR4+0x14], R2 ;  /* 0x00001402ffff798c */ /* 0x0003e8000b000004 */
[----:B------:R1:W-:Y:S04]  /*2d40*/  ATOMS.OR RZ, [UR4+0x18], R0 ;  /* 0x00001800ffff798c */ /* 0x0003e8000b000004 */
[----:B------:R1:W-:Y:S01]  /*2d50*/  STS [UR37+0x160], R3 ;  /* 0x00016003ff007988 */ /* 0x0003e20008000825 */
[----:B------:R-:W-:Y:S05]  /*2d60*/  BRA `(.L_x_52) ;  /* 0x0000000000107947 */ /* 0x000fea0003800000 */
.L_x_51:
[----:B------:R-:W-:Y:S02]  /*2d70*/  MOV R0, 0xffffffff ;  /* 0xffffffff00007802 */ /* 0x000fe40000000f00 */
[----:B------:R-:W-:-:S03]  /*2d80*/  MOV R2, 0x2db0 ;  /* 0x00002db000027802 */ /* 0x000fc60000000f00 */
[----:B------:R1:W-:Y:S04]  /*2d90*/  STS [UR37+0x160], R0 ;  /* 0x00016000ff007988 */ /* 0x0003e80008000825 */
[----:B-1-3-5:R-:W-:Y:S05]  /*2da0*/  CALL.REL.NOINC `($__internal_1_$__cuda_sm10x_tcgen05_guardrail_trap_phase_invalid_during_alloc) ;  /* 0x0000007800f47944 */ /* 0x02afea0003c00000 */
.L_x_52:
[----:B------:R-:W-:Y:S05]  /*2db0*/  WARPSYNC.ALL ;  /* 0x0000000000007948 */ /* 0x000fea0003800000 */
[----:B------:R-:W2:Y:S01]  /*2dc0*/  S2UR UR5, SR_CgaCtaId ;  /* 0x00000000000579c3 */ /* 0x000ea20000008800 */
[----:B------:R-:W-:Y:S01]  /*2dd0*/  UMOV UR4, 0x400 ;  /* 0x0000040000047882 */ /* 0x000fe20000000000 */
[----:B------:R-:W-:-:S06]  /*2de0*/  NOP ;  /* 0x0000000000007918 */ /* 0x000fcc0000000000 */
[----:B------:R-:W-:Y:S06]  /*2df0*/  BAR.ARV 0x6, 0xa0 ;  /* 0x0182800000007b1d */ /* 0x000fec0000002000 */
[----:B------:R-:W4:Y:S01]  /*2e00*/  LDCU UR7, c[0x0][0x38c] ;  /* 0x00007180ff0777ac */ /* 0x000f220008000800 */
[----:B------:R-:W-:Y:S01]  /*2e10*/  IMAD.MOV.U32 R11, RZ, RZ, 0x1 ;  /* 0x00000001ff0b7424 */ /* 0x000fe200078e00ff */
[----:B------:R-:W-:Y:S01]  /*2e20*/  CS2R R8, SRZ ;  /* 0x0000000000087805 */ /* 0x000fe2000001ff00 */
[----:B------:R-:W-:Y:S01]  /*2e30*/  IMAD.MOV.U32 R10, RZ, RZ, RZ ;  /* 0x000000ffff0a7224 */ /* 0x000fe200078e00ff */
[----:B------:R-:W3:Y:S01]  /*2e40*/  LDCU UR6, c[0x0][0x38c] ;  /* 0x00007180ff0677ac */ /* 0x000ee20008000800 */
[----:B------:R-:W-:Y:S01]  /*2e50*/  UMOV UR15, URZ ;  /* 0x000000ff000f7c82 */ /* 0x000fe20008000000 */
[----:B------:R-:W-:Y:S01]  /*2e60*/  UMOV UR14, URZ ;  /* 0x000000ff000e7c82 */ /* 0x000fe20008000000 */
[----:B--2---:R-:W-:Y:S01]  /*2e70*/  ULEA UR5, UR5, UR4, 0x18 ;  /* 0x0000000405057291 */ /* 0x004fe2000f8ec0ff */
[----:B------:R-:W-:Y:S01]  /*2e80*/  UMOV UR24, 0x0 ;  /* 0x0000000000187882 */ /* 0x000fe20000000000 */
[----:B------:R-:W-:-:S02]  /*2e90*/  UMOV UR25, 0x8200490 ;  /* 0x0820049000197882 */ /* 0x000fc40000000000 */
[----:B------:R-:W-:Y:S02]  /*2ea0*/  UIADD3 UR10, UPT, UPT, UR5, 0x8400, URZ ;  /* 0x00008400050a7890 */ /* 0x000fe4000fffe0ff */
[----:B------:R-:W-:Y:S02]  /*2eb0*/  UIADD3 UR11, UPT, UPT, UR5, 0x20400, URZ ;  /* 0x00020400050b7890 */ /* 0x000fe4000fffe0ff */
[----:B----4-:R-:W-:Y:S01]  /*2ec0*/  UIADD3 UR7, UPT, UPT, UR7, 0x3f, URZ ;  /* 0x0000003f07077890 */ /* 0x010fe2000fffe0ff */
[----:B-1----:R-:W1:Y:S01]  /*2ed0*/  LDS R0, [UR5+0x160] ;  /* 0x00016005ff007984 */ /* 0x002e620008000800 */
[----:B------:R-:W-:Y:S02]  /*2ee0*/  USHF.R.U32.HI UR10, URZ, 0x4, UR10 ;  /* 0x00000004ff0a7899 */ /* 0x000fe4000801160a */
[----:B------:R-:W-:Y:S02]  /*2ef0*/  USHF.R.S32.HI UR4, URZ, 0x1f, UR7 ;  /* 0x0000001fff047899 */ /* 0x000fe40008011407 */
[----:B------:R-:W-:-:S02]  /*2f00*/  USHF.R.U32.HI UR11, URZ, 0x4, UR11 ;  /* 0x00000004ff0b7899 */ /* 0x000fc4000801160b */
[----:B------:R-:W-:Y:S02]  /*2f10*/  ULEA.HI UR4, UR4, UR7, URZ, 0x6 ;  /* 0x0000000704047291 */ /* 0x000fe4000f8f30ff */
[----:B------:R-:W-:Y:S02]  /*2f20*/  ULOP3.LUT UR10, UR10, 0x3fff, URZ, 0xc0, !UPT ;  /* 0x00003fff0a0a7892 */ /* 0x000fe4000f8ec0ff */
[----:B------:R-:W-:Y:S02]  /*2f30*/  USHF.R.S32.HI UR4, URZ, 0x6, UR4 ;  /* 0x00000006ff047899 */ /* 0x000fe40008011404 */
[----:B------:R-:W-:Y:S02]  /*2f40*/  ULOP3.LUT UR11, UR11, 0x3fff, URZ, 0xc0, !UPT ;  /* 0x00003fff0b0b7892 */ /* 0x000fe4000f8ec0ff */
[----:B------:R-:W-:Y:S01]  /*2f50*/  UISETP.LT.AND UP0, UPT, UR4, 0x1, UPT ;  /* 0x000000010400788c */ /* 0x000fe2000bf01270 */
[----:B------:R-:W-:Y:S01]  /*2f60*/  UMOV UR22, 0x0 ;  /* 0x0000000000167882 */ /* 0x000fe20000000000 */
[----:B------:R-:W-:-:S02]  /*2f70*/  UMOV UR23, 0x8200490 ;  /* 0x0820049000177882 */ /* 0x000fc40000000000 */
[----:B------:R-:W-:Y:S02]  /*2f80*/  USEL UR9, UR4, 0x1, !UP0 ;  /* 0x0000000104097887 */ /* 0x000fe4000c000000 */
[----:B------:R-:W-:Y:S02]  /*2f90*/  ULOP3.LUT UR10, UR10, 0x10000, URZ, 0xfc, !UPT ;  /* 0x000100000a0a7892 */ /* 0x000fe4000f8efcff */
[----:B------:R-:W-:Y:S02]  /*2fa0*/  ULOP3.LUT UR11, UR11, 0x10000, URZ, 0xfc, !UPT ;  /* 0x000100000b0b7892 */ /* 0x000fe4000f8efcff */
[----:B------:R-:W-:Y:S02]  /*2fb0*/  UIADD3 UR9, UPT, UPT, -UR9, URZ, URZ ;  /* 0x000000ff09097290 */ /* 0x000fe4000fffe1ff */
[----:B---3--:R-:W-:Y:S01]  /*2fc0*/  UISETP.GE.AND UP3, UPT, UR6, 0x1, UPT ;  /* 0x000000010600788c */ /* 0x008fe2000bf66270 */
[----:B------:R-:W-:Y:S01]  /*2fd0*/  UMOV UR20, 0x0 ;  /* 0x0000000000147882 */ /* 0x000fe20000000000 */
[----:B------:R-:W-:Y:S01]  /*2fe0*/  UMOV UR21, 0x8200490 ;  /* 0x0820049000157882 */ /* 0x000fe20000000000 */
[----:B------:R-:W-:Y:S01]  /*2ff0*/  UMOV UR18, 0x0 ;  /* 0x0000000000127882 */ /* 0x000fe20000000000 */
[----:B------:R-:W-:Y:S01]  /*3000*/  UMOV UR19, 0x8200490 ;  /* 0x0820049000137882 */ /* 0x000fe20000000000 */
[----:B-1----:R-:W-:-:S15]  /*3010*/  R2UR UR16, R0 ;  /* 0x00000000001072ca */ /* 0x002fde00000e0000 */
.L_x_61:
[----:B------:R-:W-:Y:S02]  /*3020*/  LEA R0, R10, UR5, 0x3 ;  /* 0x000000050a007c11 */ /* 0x000fe4000f8e18ff */
[----:B------:R-:W-:Y:S02]  /*3030*/  SHF.L.U32 R2, R9, 0x1f, RZ ;  /* 0x0000001f09027819 */ /* 0x000fe400000006ff */
[----:B------:R-:W-:Y:S01]  /*3040*/  PLOP3.LUT P0, PT, PT, PT, UP3, 0x80, 0x8 ;  /* 0x000000000008781c */ /* 0x000fe20003f0f038 */
[----:B------:R-:W-:Y:S01]  /*3050*/  VIADD R3, R0, 0xc0 ;  /* 0x000000c000037836 */ /* 0x000fe20000000000 */
[----:B-1----:R-:W1:Y:S02]  /*3060*/  SYNCS.PHASECHK.TRANS64.TRYWAIT P1, [R0+URZ+0xb0], R2 ;  /* 0x0000b002000075a7 */ /* 0x002e6400080211ff */
[----:B-1-3--:R-:W-:Y:S09]  /*3070*/  @!P1 BRA `(.L_x_55) ;  /* 0x0000007000809947 */ /* 0x00aff20003800000 */
.L_x_232:
[----:B------:R-:W-:Y:S01]  /*3080*/  LEA R4, R10, UR5, 0x4 ;  /* 0x000000050a047c11 */ /* 0x000fe2000f8e20ff */
[----:B------:R-:W-:Y:S01]  /*3090*/  @UP3 ULEA UR6, UR14, UR5, 0x3 ;  /* 0x000000050e063291 */ /* 0x000fe2000f8e18ff */
[----:B------:R-:W-:Y:S01]  /*30a0*/  PLOP3.LUT P2, PT, PT, PT, PT, 0x80, 0x8 ;  /* 0x000000000008781c */ /* 0x000fe20003f4f070 */
[----:B------:R-:W-:Y:S01]  /*30b0*/  ULEA UR7, UR15, UR5, 0x3 ;  /* 0x000000050f077291 */ /* 0x000fe2000f8e18ff */
[----:B------:R-:W-:Y:S01]  /*30c0*/  PRMT R3, RZ, 0x654, R3 ;  /* 0x00000654ff037816 */ /* 0x000fe20000000003 */
[----:B------:R-:W-:Y:S01]  /*30d0*/  ULEA UR8, UR15, UR16, 0x7 ;  /* 0x000000100f087291 */ /* 0x000fe2000f8e38ff */
[----:B------:R-:W2:Y:S01]  /*30e0*/  LDS.128 R4, [R4+0x140] ;  /* 0x0001400004047984 */ /* 0x000ea20000000c00 */
[----:B-1----:R-:W-:Y:S02]  /*30f0*/  @P0 SHF.L.U32 R2, R8, 0x1f, RZ ;  /* 0x0000001f08020819 */ /* 0x002fe400000006ff */
[----:B------:R-:W-:Y:S01]  /*3100*/  SHF.L.U32 R0, R11, 0x1f, RZ ;  /* 0x0000001f0b007819 */ /* 0x000fe200000006ff */
[----:B------:R-:W-:Y:S01]  /*3110*/  @!PT LDS RZ, [RZ] ;  /* 0x00000000fffff984 */ /* 0x000fe20000000800 */
[----:B------:R-:W-:Y:S01]  /*3120*/  @!PT LDS RZ, [RZ] ;  /* 0x00000000fffff984 */ /* 0x000fe20000000800 */
[----:B------:R-:W-:Y:S01]  /*3130*/  @!PT LDS RZ, [RZ] ;  /* 0x00000000fffff984 */ /* 0x000fe20000000800 */
[----:B------:R-:W-:Y:S01]  /*3140*/  @!PT LDS RZ, [RZ] ;  /* 0x00000000fffff984 */ /* 0x000fe20000000800 */
[----:B------:R1:W-:Y:S06]  /*3150*/  MEMBAR.ALL.CTA ;  /* 0x0000000000007992 */ /* 0x0003ec0000008000 */
[----:B-1----:R-:W1:Y:S02]  /*3160*/  FENCE.VIEW.ASYNC.S ;  /* 0x00000000000073c6 */ /* 0x002e640000000000 */
[----:B-1----:R1:W-:Y:S01]  /*3170*/  SYNCS.ARRIVE.TRANS64.RED.A1T0 RZ, [R3+URZ], RZ ;  /* 0x000000ff03ff79a7 */ /* 0x0023e200081004ff */
[----:B------:R1:W3:Y:S01]  /*3180*/  @P0 SYNCS.PHASECHK.TRANS64.TRYWAIT P2, [UR6], R2 ;  /* 0x00000002ff0005a7 */ /* 0x0002e20008041106 */
[----:B--2---:R-:W-:Y:S01]  /*3190*/  LOP3.LUT P1, RZ, R6, 0x1, RZ, 0xc0, !PT ;  /* 0x0000000106ff7812 */ /* 0x004fe2000782c0ff */
[----:B------:R-:W2:Y:S02]  /*31a0*/  SYNCS.PHASECHK.TRANS64.TRYWAIT P0, [UR7+0xf0], R0 ;  /* 0x0000f000ff0075a7 */ /* 0x000ea40008001107 */
[----:B-123--:R-:W-:Y:S10]  /*31b0*/  @!P0 BRA `(.L_x_56) ;  /* 0x0000007000448947 */ /* 0x00eff40003800000 */
.L_x_234:
[----:B------:R-:W-:Y:S01]  /*31c0*/  IADD3 R10, PT, PT, R10, 0x1, RZ ;  /* 0x000000010a0a7810 */ /* 0x000fe20007ffe0ff */
[----:B------:R-:W-:Y:S06]  /*31d0*/  BRA.U !UP3, `(.L_x_57) ;  /* 0x000000010bc07547 */ /* 0x000fec000b800000 */
[----:B------:R-:W-:Y:S01]  /*31e0*/  UPLOP3.LUT UP4, UPT, UPT, UPT, UPT, 0x40, 0x4 ;  /* 0x000000000004789c */ /* 0x000fe20003f8e870 */
[----:B------:R-:W-:Y:S01]  /*31f0*/  UMOV UR13, UR9 ;  /* 0x00000009000d7c82 */ /* 0x000fe20008000000 */
[----:B------:R-:W-:Y:S01]  /*3200*/  UMOV UR12, UR4 ;  /* 0x00000004000c7c82 */ /* 0x000fe20008000000 */
[----:B------:R-:W-:-:S08]  /*3210*/  UMOV UR17, UR14 ;  /* 0x0000000e00117c82 */ /* 0x000fd00008000000 */
.L_x_60:
[----:B------:R-:W-:Y:S02]  /*3220*/  UIADD3 UR13, UPT, UPT, UR13, 0x1, URZ ;  /* 0x000000010d0d7890 */ /* 0x000fe4000fffe0ff */
[----:B--2---:R-:W-:Y:S02]  /*3230*/  ULEA UR6, UR17, UR5, 0x3 ;  /* 0x0000000511067291 */ /* 0x004fe4000f8e18ff */
[----:B------:R-:W-:Y:S01]  /*3240*/  UISETP.NE.AND UP0, UPT, UR13, URZ, UPT ;  /* 0x000000ff0d00728c */ /* 0x000fe2000bf05270 */
[----:B---3--:R-:W-:Y:S10]  /*3250*/  @P2 BRA `(.L_x_58) ;  /* 0x00000000000c2947 */ /* 0x008ff40003800000 */
[----:B-1----:R-:W-:Y:S04]  /*3260*/  SHF.L.U32 R2, R8, 0x1f, RZ ;  /* 0x0000001f08027819 */ /* 0x002fe800000006ff */
[----:B------:R-:W1:Y:S02]  /*3270*/  SYNCS.PHASECHK.TRANS64.TRYWAIT P0, [UR6], R2 ;  /* 0x00000002ff0075a7 */ /* 0x000e640008001106 */
[----:B-1----:R-:W-:Y:S05]  /*3280*/  @!P0 BRA `(.L_x_59) ;  /* 0x0000007000288947 */ /* 0x002fea0003800000 */
.L_x_58:
[----:B------:R-:W-:Y:S01]  /*3290*/  UISETP.NE.AND UP1, UPT, UR12, 0x1, UPT ;  /* 0x000000010c00788c */ /* 0x000fe2000bf25270 */
[----:B------:R-:W-:Y:S01]  /*32a0*/  PLOP3.LUT P2, PT, PT, PT, PT, 0x80, 0x8 ;  /* 0x000000000008781c */ /* 0x000fe20003f4f070 */
[----:B------:R-:W-:Y:S02]  /*32b0*/  UIADD3 UR14, UPT, UPT, UR17, 0x1, URZ ;  /* 0x00000001110e7890 */ /* 0x000fe4000fffe0ff */
[----:B------:R-:W-:Y:S02]  /*32c0*/  ULEA UR28, UR17, UR11, 0xa ;  /* 0x0000000b111c7291 */ /* 0x000fe4000f8e50ff */
[----:B------:R-:W-:Y:S01]  /*32d0*/  UISETP.NE.AND UP2, UPT, UR14, 0x6, UPT ;  /* 0x000000060e00788c */ /* 0x000fe2000bf45270 */
[----:B------:R-:W-:Y:S01]  /*32e0*/  PLOP3.LUT P0, PT, PT, PT, UP1, 0x80, 0x8 ;  /* 0x000000000008781c */ /* 0x000fe20003f0f018 */
[----:B------:R-:W-:Y:S02]  /*32f0*/  UIADD3 UR40, UPT, UPT, UR28, 0x2, URZ ;  /* 0x000000021c287890 */ /* 0x000fe4000fffe0ff */
[----:B------:R-:W-:Y:S02]  /*3300*/  USEL UR27, URZ, 0x1, UP2 ;  /* 0x00000001ff1b7887 */ /* 0x000fe40009000000 */
[----:B------:R-:W-:Y:S02]  /*3310*/  USEL UR14, UR14, URZ, UP2 ;  /* 0x000000ff0e0e7287 */ /* 0x000fe40009000000 */
[----:B------:R-:W-:Y:S02]  /*3320*/  UIADD3 UR36, UPT, UPT, UR28, 0x4, URZ ;  /* 0x000000041c247890 */ /* 0x000fe4000fffe0ff */
[----:B------:R-:W-:Y:S01]  /*3330*/  @UP1 ULEA UR26, UR14, UR5, 0x3 ;  /* 0x000000050e1a1291 */ /* 0x000fe2000f8e18ff */
[----:B------:R-:W-:Y:S01]  /*3340*/  LOP3.LUT R8, R8, UR27, RZ, 0x3c, !PT ;  /* 0x0000001b08087c12 */ /* 0x000fe2000f8e3cff */
[----:B------:R-:W-:Y:S02]  /*3350*/  UIADD3 UR32, UPT, UPT, UR28, 0x6, URZ ;  /* 0x000000061c207890 */ /* 0x000fe4000fffe0ff */
[----:B------:R-:W-:Y:S01]  /*3360*/  UIADD3 UR6, UPT, UPT, UR6, 0x30, URZ ;  /* 0x0000003006067890 */ /* 0x000fe2000fffe0ff */
[----:B-1----:R-:W-:Y:S01]  /*3370*/  @P0 SHF.L.U32 R0, R8, 0x1f, RZ ;  /* 0x0000001f08000819 */ /* 0x002fe200000006ff */
[----:B------:R-:W-:Y:S01]  /*3380*/  UIADD3 UR12, UPT, UPT, UR12, -0x1, URZ ;  /* 0xffffffff0c0c7890 */ /* 0x000fe2000fffe0ff */
[----:B------:R-:W-:Y:S02]  /*3390*/  UMOV UR29, 0x40004040 ;  /* 0x40004040001d7882 */ /* 0x000fe40000000000 */
[----:B------:R2:W3:Y:S01]  /*33a0*/  @P0 SYNCS.PHASECHK.TRANS64.TRYWAIT P2, [UR26], R0 ;  /* 0x00000000ff0005a7 */ /* 0x0004e2000804111a */
[----:B------:R-:W-:Y:S01]  /*33b0*/  ULEA UR26, UR17, UR10, 0xa ;  /* 0x0000000a111a7291 */ /* 0x000fe2000f8e50ff */
[----:B------:R-:W-:Y:S01]  /*33c0*/  UMOV UR27, 0x40004040 ;  /* 0x40004040001b7882 */ /* 0x000fe20000000000 */
[----:B------:R-:W-:Y:S02]  /*33d0*/  UMOV UR41, 0x40004040 ;  /* 0x4000404000297882 */ /* 0x000fe40000000000 */
[----:B------:R-:W-:Y:S02]  /*33e0*/  UIADD3 UR38, UPT, UPT, UR26, 0x2, URZ ;  /* 0x000000021a267890 */ /* 0x000fe4000fffe0ff */
[----:B------:R-:W-:Y:S02]  /*33f0*/  UIADD3 UR34, UPT, UPT, UR26, 0x4, URZ ;  /* 0x000000041a227890 */ /* 0x000fe4000fffe0ff */
[----:B------:R-:W-:Y:S01]  /*3400*/  UIADD3 UR30, UPT, UPT, UR26, 0x6, URZ ;  /* 0x000000061a1e7890 */ /* 0x000fe2000fffe0ff */
[----:B------:R2:W-:Y:S01]  /*3410*/  UTCHMMA gdesc[UR26], gdesc[UR28], tmem[UR8], tmem[UR24], idesc[UR25], UP4 ;  /* 0x00ff181c1a0075ea */ /* 0x0005e2000a000008 */
[----:B------:R-:W-:Y:S01]  /*3420*/  UPLOP3.LUT UP4, UPT, UPT, UPT, UPT, 0x80, 0x8 ;  /* 0x000000000008789c */ /* 0x000fe20003f8f070 */
[----:B------:R-:W-:Y:S01]  /*3430*/  UMOV UR39, 0x40004040 ;  /* 0x4000404000277882 */ /* 0x000fe20000000000 */
[----:B------:R-:W-:Y:S01]  /*3440*/  UMOV UR37, 0x40004040 ;  /* 0x4000404000257882 */ /* 0x000fe20000000000 */
[----:B------:R2:W-:Y:S01]  /*3450*/  UTCHMMA gdesc[UR38], gdesc[UR40], tmem[UR8], tmem[UR22], idesc[UR23], UPT ;  /* 0x00ff1628260075ea */ /* 0x0005e2000b800008 */
[----:B------:R-:W-:Y:S01]  /*3460*/  UMOV UR35, 0x40004040 ;  /* 0x4000404000237882 */ /* 0x000fe20000000000 */
[----:B------:R-:W-:Y:S01]  /*3470*/  UMOV UR33, 0x40004040 ;  /* 0x4000404000217882 */ /* 0x000fe20000000000 */
[----:B------:R-:W-:Y:S01]  /*3480*/  UMOV UR31, 0x40004040 ;  /* 0x40004040001f7882 */ /* 0x000fe20000000000 */
[----:B------:R2:W-:Y:S01]  /*3490*/  UTCHMMA gdesc[UR34], gdesc[UR36], tmem[UR8], tmem[UR20], idesc[UR21], UPT ;  /* 0x00ff1424220075ea */ /* 0x0005e2000b800008 */
[----:B------:R2:W-:Y:S01]  /*34a0*/  UTCHMMA gdesc[UR30], gdesc[UR32], tmem[UR8], tmem[UR18], idesc[UR19], UPT ;  /* 0x00ff12201e0075ea */ /* 0x0005e2000b800008 */
[----:B------:R2:W-:Y:S01]  /*34b0*/  UTCBAR [UR6], URZ ;  /* 0x000000ff060073e9 */ /* 0x0005e200080000ff */
[----:B------:R-:W-:Y:S01]  /*34c0*/  UMOV UR17, UR14 ;  /* 0x0000000e00117c82 */ /* 0x000fe20008000000 */
[----:B------:R-:W-:Y:S05]  /*34d0*/  BRA.U UP0, `(.L_x_60) ;  /* 0xfffffffd00507547 */ /* 0x000fea000b83ffff */
.L_x_57:
[----:B------:R-:W-:Y:S01]  /*34e0*/  UIADD3 UR15, UPT, UPT, UR15, 0x1, URZ ;  /* 0x000000010f0f7890 */ /* 0x000fe2000fffe0ff */
[C---:B------:R-:W-:Y:S01]  /*34f0*/  ISETP.NE.AND P0, PT, R10.reuse, 0x2, PT ;  /* 0x000000020a00780c */ /* 0x040fe20003f05270 */
[----:B------:R-:W-:Y:S02]  /*3500*/  UIADD3 UR7, UPT, UPT, UR7, 0xd0, URZ ;  /* 0x000000d007077890 */ /* 0x000fe4000fffe0ff */
[----:B------:R-:W-:Y:S01]  /*3510*/  UISETP.NE.AND UP0, UPT, UR15, 0x4, UPT ;  /* 0x000000040f00788c */ /* 0x000fe2000bf05270 */
[----:B-12---:R-:W-:Y:S02]  /*3520*/  SEL R0, RZ, 0x1, P0 ;  /* 0x00000001ff007807 */ /* 0x006fe40000000000 */
[----:B------:R-:W-:Y:S01]  /*3530*/  SEL R10, R10, RZ, P0 ;  /* 0x000000ff0a0a7207 */ /* 0x000fe20000000000 */
[----:B------:R-:W-:Y:S01]  /*3540*/  USEL UR6, URZ, 0x1, UP0 ;  /* 0x00000001ff067887 */ /* 0x000fe20008000000 */
[----:B------:R-:W-:Y:S01]  /*3550*/  LOP3.LUT R9, R9, R0, RZ, 0x3c, !PT ;  /* 0x0000000009097212 */ /* 0x000fe200078e3cff */
[----:B------:R-:W-:Y:S01]  /*3560*/  USEL UR15, UR15, URZ, UP0 ;  /* 0x000000ff0f0f7287 */ /* 0x000fe20008000000 */
[----:B------:R1:W-:Y:S03]  /*3570*/  UTCBAR [UR7], URZ ;  /* 0x000000ff070073e9 */ /* 0x0003e600080000ff */
[----:B------:R-:W-:Y:S01]  /*3580*/  LOP3.LUT R11, R11, UR6, RZ, 0x3c, !PT ;  /* 0x000000060b0b7c12 */ /* 0x000fe2000f8e3cff */
[----:B------:R-:W-:Y:S07]  /*3590*/  @P1 BRA `(.L_x_61) ;  /* 0xfffffff800a01947 */ /* 0x000fee000383ffff */
[----:B------:R-:W2:Y:S01]  /*35a0*/  S2UR UR4, SR_CgaCtaId ;  /* 0x00000000000479c3 */ /* 0x000ea20000008800 */
[----:B------:R-:W-:Y:S01]  /*35b0*/  ELECT P0, URZ, PT ;  /* 0x0000000000ff782f */ /* 0x000fe20003800000 */
[----:B------:R-:W-:Y:S01]  /*35c0*/  IMAD.MOV.U32 R0, RZ, RZ, 0x1 ;  /* 0x00000001ff007424 */ /* 0x000fe200078e00ff */
[----:B------:R-:W-:Y:S01]  /*35d0*/  UIADD3 UR5, UPT, UPT, UR5, 0xf0, URZ ;  /* 0x000000f005057890 */ /* 0x000fe2000fffe0ff */
[----:B------:R-:W-:Y:S01]  /*35e0*/  SHF.L.U32 R2, R11, 0x1f, RZ ;  /* 0x0000001f0b027819 */ /* 0x000fe200000006ff */
[----:B------:R-:W-:-:S03]  /*35f0*/  UMOV UR6, 0x40 ;  /* 0x0000004000067882 */ /* 0x000fc60000000000 */
[----:B------:R-:W-:Y:S01]  /*3600*/  UVIRTCOUNT.DEALLOC.SMPOOL 0x80 ;  /* 0x000000800000784c */ /* 0x000fe20000000000 */
[----:B--2---:R-:W-:Y:S02]  /*3610*/  ULEA UR4, UR4, UR6, 0x18 ;  /* 0x0000000604047291 */ /* 0x004fe4000f8ec0ff */
[----:B------:R-:W-:-:S07]  /*3620*/  ULEA UR6, UR15, UR5, 0x3 ;  /* 0x000000050f067291 */ /* 0x000fce000f8e18ff */
[----:B------:R2:W-:Y:S02]  /*3630*/  @P0 STS.U8 [UR4+0x1c], R0 ;  /* 0x00001c00ff000988 */ /* 0x0005e40008000004 */
[----:B------:R-:W4:Y:S02]  /*3640*/  SYNCS.PHASECHK.TRANS64.TRYWAIT P0, [UR6], R2 ;  /* 0x00000002ff0075a7 */ /* 0x000f240008001106 */
[----:B--2-4-:R-:W-:Y:S05]  /*3650*/  @!P0 BRA `(.L_x_62) ;  /* 0x0000006c004c8947 */ /* 0x014fea0003800000 */
.L_x_237:
[----:B-1----:R-:W-:-:S04]  /*3660*/  UIADD3 UR7, UPT, UPT, UR15, 0x1, URZ ;  /* 0x000000010f077890 */ /* 0x002fc8000fffe0ff */
[----:B------:R-:W-:-:S04]  /*3670*/  UISETP.NE.AND UP0, UPT, UR7, 0x4, UPT ;  /* 0x000000040700788c */ /* 0x000fc8000bf05270 */
[----:B------:R-:W-:Y:S02]  /*3680*/  USEL UR8, URZ, 0x1, UP0 ;  /* 0x00000001ff087887 */ /* 0x000fe40008000000 */
[----:B------:R-:W-:-:S04]  /*3690*/  USEL UR7, UR7, URZ, UP0 ;  /* 0x000000ff07077287 */ /* 0x000fc80008000000 */
[----:B------:R-:W-:Y:S01]  /*36a0*/  ULEA UR6, UR7, UR5, 0x3 ;  /* 0x0000000507067291 */ /* 0x000fe2000f8e18ff */
[----:B--2---:R-:W-:-:S04]  /*36b0*/  LOP3.LUT R2, R11, UR8, RZ, 0x3c, !PT ;  /* 0x000000080b027c12 */ /* 0x004fc8000f8e3cff */
[----:B------:R-:W-:-:S04]  /*36c0*/  SHF.L.U32 R3, R2, 0x1f, RZ ;  /* 0x0000001f02037819 */ /* 0x000fc800000006ff */
[----:B------:R-:W1:Y:S02]  /*36d0*/  SYNCS.PHASECHK.TRANS64.TRYWAIT P0, [UR6], R3 ;  /* 0x00000003ff0075a7 */ /* 0x000e640008001106 */
[----:B-1----:R-:W-:Y:S05]  /*36e0*/  @!P0 BRA `(.L_x_63) ;  /* 0x0000006c00408947 */ /* 0x002fea0003800000 */
.L_x_239:
        /* <DEDUP_REMOVED lines=9> */
.L_x_241:
[----:B------:R-:W-:-:S04]  /*3780*/  UIADD3 UR7, UPT, UPT, UR7, 0x1, URZ ;  /* 0x0000000107077890 */ /* 0x000fc8000fffe0ff */
[----:B------:R-:W-:-:S04]  /*3790*/  UISETP.NE.AND UP0, UPT, UR7, 0x4, UPT ;  /* 0x000000040700788c */ /* 0x000fc8000bf05270 */
[----:B------:R-:W-:Y:S02]  /*37a0*/  USEL UR6, URZ, 0x1, UP0 ;  /* 0x00000001ff067887 */ /* 0x000fe40008000000 */
[----:B------:R-:W-:-:S04]  /*37b0*/  USEL UR7, UR7, URZ, UP0 ;  /* 0x000000ff07077287 */ /* 0x000fc80008000000 */
[----:B------:R-:W-:Y:S01]  /*37c0*/  ULEA UR7, UR7, UR5, 0x3 ;  /* 0x0000000507077291 */ /* 0x000fe2000f8e18ff */
[----:B------:R-:W-:-:S04]  /*37d0*/  LOP3.LUT R2, R2, UR6, RZ, 0x3c, !PT ;  /* 0x0000000602027c12 */ /* 0x000fc8000f8e3cff */
[----:B------:R-:W-:-:S04]  /*37e0*/  SHF.L.U32 R2, R2, 0x1f, RZ ;  /* 0x0000001f02027819 */ /* 0x000fc800000006ff */
[----:B------:R-:W2:Y:S02]  /*37f0*/  SYNCS.PHASECHK.TRANS64.TRYWAIT P0, [UR7], R2 ;  /* 0x00000002ff0075a7 */ /* 0x000ea40008001107 */
[----:B--2---:R-:W-:Y:S05]  /*3800*/  @!P0 BRA `(.L_x_65) ;  /* 0x0000006c00288947 */ /* 0x004fea0003800000 */
.L_x_243:
[----:B------:R-:W-:Y:S01]  /*3810*/  NOP ;  /* 0x0000000000007918 */ /* 0x000fe20000000000 */
[----:B-1----:R-:W1:Y:S01]  /*3820*/  LDS R0, [UR4+0x14] ;  /* 0x00001404ff007984 */ /* 0x002e620008000800 */
[----:B------:R-:W-:Y:S01]  /*3830*/  ULOP3.LUT UR6, UR16, 0xffff, URZ, 0xc0, !UPT ;  /* 0x0000ffff10067892 */ /* 0x000fe2000f8ec0ff */
[----:B------:R-:W-:Y:S01]  /*3840*/  UMOV UR8, 0xffff ;  /* 0x0000ffff00087882 */ /* 0x000fe20000000000 */
[----:B------:R-:W-:Y:S02]  /*3850*/  UMOV UR5, 0x1 ;  /* 0x0000000100057882 */ /* 0x000fe40000000000 */
[----:B------:R-:W-:-:S04]  /*3860*/  USHF.R.U32.HI UR6, URZ, 0x5, UR6 ;  /* 0x00000005ff067899 */ /* 0x000fc80008011606 */
[----:B------:R-:W-:Y:S02]  /*3870*/  USHF.L.U32 UR8, UR8, UR6, URZ ;  /* 0x0000000608087299 */ /* 0x000fe400080006ff */
[----:B------:R-:W-:-:S04]  /*3880*/  USHF.L.U32 UR5, UR5, UR6, URZ ;  /* 0x0000000605057299 */ /* 0x000fc800080006ff */
[----:B-1----:R-:W-:-:S04]  /*3890*/  LOP3.LUT R0, R0, UR8, RZ, 0xc0, !PT ;  /* 0x0000000800007c12 */ /* 0x002fc8000f8ec0ff */
[----:B------:R-:W-:-:S13]  /*38a0*/  ISETP.NE.AND P0, PT, R0, UR8, PT ;  /* 0x0000000800007c0c */ /* 0x000fda000bf05270 */
[----:B------:R-:W-:Y:S05]  /*38b0*/  @P0 BRA `(.L_x_66) ;  /* 0x0000000000580947 */ /* 0x000fea0003800000 */
[----:B------:R-:W1:Y:S02]  /*38c0*/  LDS R0, [UR4+0x18] ;  /* 0x00001804ff007984 */ /* 0x000e640008000800 */
[----:B-1----:R-:W-:-:S04]  /*38d0*/  LOP3.LUT R0, R0, UR5, RZ, 0xc0, !PT ;  /* 0x0000000500007c12 */ /* 0x002fc8000f8ec0ff */
[----:B------:R-:W-:-:S13]  /*38e0*/  ISETP.NE.AND P0, PT, R0, UR5, PT ;  /* 0x0000000500007c0c */ /* 0x000fda000bf05270 */
[----:B------:R-:W-:Y:S05]  /*38f0*/  @P0 BRA `(.L_x_67) ;  /* 0x00000000003c0947 */ /* 0x000fea0003800000 */
[----:B------:R-:W1:Y:S01]  /*3900*/  S2R R2, SR_LANEID ;  /* 0x0000000000027919 */ /* 0x000e620000000000 */
[----:B------:R-:W-:Y:S01]  /*3910*/  ULOP3.LUT UR8, URZ, UR8, URZ, 0x33, !UPT ;  /* 0x00000008ff087292 */ /* 0x000fe2000f8e33ff */
[----:B------:R-:W-:Y:S02]  /*3920*/  VOTEU.ANY UR7, UPT, PT ;  /* 0x0000000000077886 */ /* 0x000fe400038e0100 */
[----:B------:R-:W-:-:S03]  /*3930*/  UFLO.U32 UR7, UR7 ;  /* 0x00000007000772bd */ /* 0x000fc600080e0000 */
[----:B------:R-:W-:-:S04]  /*3940*/  IMAD.U32 R0, RZ, RZ, UR8 ;  /* 0x00000008ff007e24 */ /* 0x000fc8000f8e00ff */
[----:B------:R2:W4:Y:S02]  /*3950*/  REDUX UR6, R0 ;  /* 0x00000000000673c4 */ /* 0x0005240000000000 */
[----:B------:R1:W-:Y:S02]  /*3960*/  UTCATOMSWS.AND URZ, UR8 ;  /* 0x0000000800ff79e3 */ /* 0x0003e40008000000 */
[----:B-1----:R-:W-:Y:S02]  /*3970*/  ISETP.EQ.U32.AND P0, PT, R2, UR7, PT ;  /* 0x0000000702007c0c */ /* 0x002fe4000bf02070 */
[----:B--2---:R-:W-:Y:S02]  /*3980*/  LOP3.LUT R0, RZ, UR5, RZ, 0x33, !PT ;  /* 0x00000005ff007c12 */ /* 0x004fe4000f8e33ff */
[----:B----4-:R-:W-:Y:S02]  /*3990*/  MOV R2, UR6 ;  /* 0x0000000600027c02 */ /* 0x010fe40008000f00 */
[----:B------:R-:W1:Y:S07]  /*39a0*/  REDUX UR5, R0 ;  /* 0x00000000000573c4 */ /* 0x000e6e0000000000 */
[----:B------:R2:W-:Y:S01]  /*39b0*/  @P0 ATOMS.AND RZ, [UR4+0x14], R2 ;  /* 0x00001402ffff098c */ /* 0x0005e2000a800004 */
[----:B-1----:R-:W-:-:S05]  /*39c0*/  IMAD.U32 R0, RZ, RZ, UR5 ;  /* 0x00000005ff007e24 */ /* 0x002fca000f8e00ff */
[----:B------:R2:W-:Y:S01]  /*39d0*/  @P0 ATOMS.AND RZ, [UR4+0x18], R0 ;  /* 0x00001800ffff098c */ /* 0x0005e2000a800004 */
[----:B------:R-:W-:Y:S05]  /*39e0*/  BRA `(.L_x_68) ;  /* 0x0000000000147947 */ /* 0x000fea0003800000 */
.L_x_67:
[----:B------:R-:W-:Y:S02]  /*39f0*/  MOV R2, 0x3a10 ;  /* 0x00003a1000027802 */ /* 0x000fe40000000f00 */
[----:B---3-5:R-:W-:Y:S05]  /*3a00*/  CALL.REL.NOINC `($__internal_0_$__cuda_sm10x_tcgen05_guardrail_trap_col_being_dealloced_not_returned_by_alloc) ;  /* 0x0000006c00d07944 */ /* 0x028fea0003c00000 */
[----:B------:R-:W-:Y:S05]  /*3a10*/  BRA `(.L_x_68) ;  /* 0x0000000000087947 */ /* 0x000fea0003800000 */
.L_x_66:
[----:B------:R-:W-:Y:S02]  /*3a20*/  MOV R2, 0x3a40 ;  /* 0x00003a4000027802 */ /* 0x000fe40000000f00 */
[----:B---3-5:R-:W-:Y:S05]  /*3a30*/  CALL.REL.NOINC `($__internal_2_$__cuda_sm10x_tcgen05_guardrail_trap_unallocated_columns_being_dealloced) ;  /* 0x0000006c00dc7944 */ /* 0x028fea0003c00000 */
.L_x_68:
[----:B------:R-:W-:Y:S01]  /*3a40*/  NOP ;  /* 0x0000000000007918 */ /* 0x000fe20000000000 */
[----:B------:R-:W-:Y:S05]  /*3a50*/  EXIT ;  /* 0x000000000000794d */ /* 0x000fea0003800000 */
.L_x_50:
[----:B------:R-:W-:-:S09]  /*3a60*/  UISETP.NE.OR UP3, UPT, UR8, 0x3, UP3 ;  /* 0x000000030800788c */ /* 0x000fd20009f65670 */
[----:B------:R-:W-:Y:S05]  /*3a70*/  BRA.U UP3, `(.L_x_69) ;  /* 0x0000001103087547 */ /* 0x000fea000b800000 */
[----:B------:R-:W1:Y:S01]  /*3a80*/  LDC R0, c[0x0][0xb30] ;  /* 0x0002cc00ff007b82 */ /* 0x000e620000000800 */
[----:B------:R-:W2:Y:S01]  /*3a90*/  LDCU.64 UR8, c[0x0][0x888] ;  /* 0x00011100ff0877ac */ /* 0x000ea20008000a00 */
[----:B------:R-:W-:Y:S02]  /*3aa0*/  HFMA2 R27, -RZ, RZ, 0, 0 ;  /* 0x00000000ff1b7431 */ /* 0x000fe400000001ff */
[----:B------:R-:W-:Y:S01]  /*3ab0*/  IMAD.MOV.U32 R29, RZ, RZ, 0x1 ;  /* 0x00000001ff1d7424 */ /* 0x000fe200078e00ff */
[----:B------:R-:W-:Y:S01]  /*3ac0*/  MOV R25, 0x2000 ;  /* 0x0000200000197802 */ /* 0x000fe20000000f00 */
[----:B------:R-:W4:Y:S01]  /*3ad0*/  LDCU.64 UR4, c[0x0][0x890] ;  /* 0x00011200ff0477ac */ /* 0x000f220008000a00 */
[----:B------:R-:W-:Y:S01]  /*3ae0*/  IMAD.MOV.U32 R28, RZ, RZ, RZ ;  /* 0x000000ffff1c7224 */ /* 0x000fe200078e00ff */
[----:B------:R-:W3:Y:S01]  /*3af0*/  LDC R24, c[0x0][0x370] ;  /* 0x0000dc00ff187b82 */ /* 0x000ee20000000800 */
[----:B------:R-:W-:Y:S01]  /*3b00*/  UMOV UR7, 0x400 ;  /* 0x0000040000077882 */ /* 0x000fe20000000000 */
[----:B------:R-:W-:-:S02]  /*3b10*/  UPLOP3.LUT UP0, UPT, UPT, UPT, UPT, 0x40, 0x4 ;  /* 0x000000000004789c */ /* 0x000fc40003f0e870 */
[----:B------:R-:W-:-:S04]  /*3b20*/  ULEA UR7, UR37, UR7, 0x18 ;  /* 0x0000000725077291 */ /* 0x000fc8000f8ec0ff */
[----:B------:R-:W3:Y:S01]  /*3b30*/  LDC R3, c[0x0][0xb0c] ;  /* 0x0002c300ff037b82 */ /* 0x000ee20000000800 */
[----:B------:R-:W-:Y:S02]  /*3b40*/  UIADD3 UR13, UPT, UPT, UR7, 0x78, URZ ;  /* 0x00000078070d7890 */ /* 0x000fe4000fffe0ff */
[----:B--2---:R-:W-:Y:S02]  /*3b50*/  UISETP.NE.U32.AND UP2, UPT, UR8, URZ, UPT ;  /* 0x000000ff0800728c */ /* 0x004fe4000bf45070 */
[----:B------:R-:W-:Y:S02]  /*3b60*/  UIADD3 UR33, UPT, UPT, UR7, 0x60, URZ ;  /* 0x0000006007217890 */ /* 0x000fe4000fffe0ff */
[----:B----4-:R-:W-:Y:S01]  /*3b70*/  UISETP.NE.U32.AND UP3, UPT, UR4, URZ, UPT ;  /* 0x000000ff0400728c */ /* 0x010fe2000bf65070 */
[----:B------:R-:W2:Y:S01]  /*3b80*/  LDC R20, c[0x0][0xb20] ;  /* 0x0002c800ff147b82 */ /* 0x000ea20000000800 */
[----:B-1----:R-:W-:Y:S01]  /*3b90*/  ISETP.NE.AND P1, PT, R0, 0x1, PT ;  /* 0x000000010000780c */ /* 0x002fe20003f25270 */
[----:B------:R-:W-:-:S02]  /*3ba0*/  UISETP.NE.AND.EX UP2, UPT, UR9, URZ, UPT, UP2 ;  /* 0x000000ff0900728c */ /* 0x000fc4000bf45320 */
[----:B------:R-:W-:Y:S02]  /*3bb0*/  UIADD3 UR25, UPT, UPT, UR7, 0x68, URZ ;  /* 0x0000006807197890 */ /* 0x000fe4000fffe0ff */
[----:B------:R-:W-:Y:S02]  /*3bc0*/  UIADD3 UR17, UPT, UPT, UR7, 0x70, URZ ;  /* 0x0000007007117890 */ /* 0x000fe4000fffe0ff */
[----:B------:R-:W1:Y:S01]  /*3bd0*/  LDC.64 R30, c[0x0][0x348] ;  /* 0x0000d200ff1e7b82 */ /* 0x000e620000000a00 */
[----:B------:R-:W-:Y:S02]  /*3be0*/  UPRMT UR13, UR37, 0x654, UR13 ;  /* 0x00000654250d7896 */ /* 0x000fe4000800000d */
[----:B------:R-:W-:-:S05]  /*3bf0*/  UISETP.NE.AND.EX UP3, UPT, UR5, URZ, UPT, UP3 ;  /* 0x000000ff0500728c */ /* 0x000fca000bf65330 */
[----:B------:R-:W4:Y:S08]  /*3c00*/  LDC.64 R14, c[0x0][0xb10] ;  /* 0x0002c400ff0e7b82 */ /* 0x000f300000000a00 */
[----:B------:R-:W1:Y:S08]  /*3c10*/  LDC.64 R6, c[0x0][0xb18] ;  /* 0x0002c600ff067b82 */ /* 0x000e700000000a00 */
[----:B------:R-:W1:Y:S08]  /*3c20*/  LDC.64 R4, c[0x0][0xb28] ;  /* 0x0002ca00ff047b82 */ /* 0x000e700000000a00 */
[----:B--23--:R-:W1:Y:S02]  /*3c30*/  LDC R21, c[0x0][0x374] ;  /* 0x0000dd00ff157b82 */ /* 0x00ce640000000800 */
.L_x_80:
[C---:B------:R-:W-:Y:S02]  /*3c40*/  LEA R0, R28.reuse, UR7, 0x3 ;  /* 0x000000071c007c11 */ /* 0x040fe4000f8e18ff */
[----:B------:R-:W-:Y:S02]  /*3c50*/  SHF.L.U32 R2, R27, 0x1f, RZ ;  /* 0x0000001f1b027819 */ /* 0x000fe400000006ff */
[----:B------:R-:W-:Y:S02]  /*3c60*/  LEA R16, R28, UR7, 0x4 ;  /* 0x000000071c107c11 */ /* 0x000fe4000f8e20ff */
[----:B--2---:R-:W2:Y:S02]  /*3c70*/  SYNCS.PHASECHK.TRANS64.TRYWAIT P0, [R0+URZ+0xb0], R2 ;  /* 0x0000b002000075a7 */ /* 0x004ea400080011ff */
[----:B--2---:R-:W-:Y:S05]  /*3c80*/  @!P0 BRA `(.L_x_70) ;  /* 0x0000006800208947 */ /* 0x004fea0003800000 */
.L_x_244:
[----:B------:R-:W-:Y:S01]  /*3c90*/  ISETP.GE.AND P0, PT, R65, 0x1, PT ;  /* 0x000000014100780c */ /* 0x000fe20003f06270 */
[----:B------:R-:W3:Y:S01]  /*3ca0*/  LDS.128 R16, [R16+0x140] ;  /* 0x0001400010107984 */ /* 0x000ee20000000c00 */
[----:B--2---:R-:W-:Y:S01]  /*3cb0*/  VIADD R0, R0, 0xc0 ;  /* 0x000000c000007836 */ /* 0x004fe20000000000 */
[----:B------:R-:W-:Y:S01]  /*3cc0*/  @!PT LDS RZ, [RZ] ;  /* 0x00000000fffff984 */ /* 0x000fe20000000800 */
[----:B------:R-:W-:Y:S01]  /*3cd0*/  @!PT LDS RZ, [RZ] ;  /* 0x00000000fffff984 */ /* 0x000fe20000000800 */
[----:B------:R-:W-:Y:S01]  /*3ce0*/  @!PT LDS RZ, [RZ] ;  /* 0x00000000fffff984 */ /* 0x000fe20000000800 */
[----:B------:R-:W-:Y:S01]  /*3cf0*/  @!PT LDS RZ, [RZ] ;  /* 0x00000000fffff984 */ /* 0x000fe20000000800 */
[----:B------:R2:W-:Y:S06]  /*3d00*/  MEMBAR.ALL.CTA ;  /* 0x0000000000007992 */ /* 0x0005ec0000008000 */
[----:B--2---:R-:W2:Y:S01]  /*3d10*/  FENCE.VIEW.ASYNC.S ;  /* 0x00000000000073c6 */ /* 0x004ea20000000000 */
[----:B------:R-:W-:Y:S04]  /*3d20*/  PRMT R0, RZ, 0x654, R0 ;  /* 0x00000654ff007816 */ /* 0x000fe80000000000 */
[----:B--2---:R2:W-:Y:S01]  /*3d30*/  SYNCS.ARRIVE.TRANS64.RED.A1T0 RZ, [R0+URZ], RZ ;  /* 0x000000ff00ff79a7 */ /* 0x0045e200081004ff */
[----:B---3--:R-:W-:Y:S11]  /*3d40*/  LOP3.LUT P3, RZ, R18, 0x1, RZ, 0xc0, !PT ;  /* 0x0000000112ff7812 */ /* 0x008ff6000786c0ff */
[----:B------:R-:W-:Y:S02]  /*3d50*/  @!UPT UIADD3 URZ, UPT, UPT, URZ, URZ, URZ ;  /* 0x000000fffffff290 */ /* 0x000fe4000fffe0ff */
[----:B------:R-:W-:Y:S02]  /*3d60*/  @P3 MOV R11, R16 ;  /* 0x00000010000b3202 */ /* 0x000fe40000000f00 */
[----:B------:R-:W-:Y:S01]  /*3d70*/  @P3 LOP3.LUT R10, R17, 0xffff, RZ, 0xc0, !PT ;  /* 0x0000ffff110a3812 */ /* 0x000fe200078ec0ff */
[----:B--2---:R-:W-:Y:S06]  /*3d80*/  @!P0 BRA `(.L_x_71) ;  /* 0x0000000000a48947 */ /* 0x004fec0003800000 */
[-C--:B-1----:R-:W-:Y:S01]  /*3d90*/  IMAD.HI.U32 R0, R21, R7.reuse, RZ ;  /* 0x0000000715007227 */ /* 0x082fe200078e00ff */
[----:B------:R-:W-:Y:S02]  /*3da0*/  ISETP.NE.AND P0, PT, R6, 0x1, PT ;  /* 0x000000010600780c */ /* 0x000fe40003f05270 */
[----:B------:R-:W-:Y:S01]  /*3db0*/  ISETP.NE.AND P2, PT, R65, 0x1, PT ;  /* 0x000000014100780c */ /* 0x000fe20003f45270 */
[----:B----4-:R-:W-:Y:S01]  /*3dc0*/  IMAD.HI.U32 R9, R24, R14, RZ ;  /* 0x0000000e18097227 */ /* 0x010fe200078e00ff */
[----:B------:R-:W-:Y:S02]  /*3dd0*/  SHF.R.U32.HI R0, RZ, R20, R0 ;  /* 0x00000014ff007219 */ /* 0x000fe40000011600 */
[----:B------:R-:W-:Y:S01]  /*3de0*/  ISETP.NE.AND P4, PT, R3, 0x1, PT ;  /* 0x000000010300780c */ /* 0x000fe20003f85270 */
[----:B------:R-:W-:Y:S01]  /*3df0*/  IMAD.HI.U32 R13, R10, R7, RZ ;  /* 0x000000070a0d7227 */ /* 0x000fe200078e00ff */
[----:B------:R-:W-:Y:S02]  /*3e00*/  SHF.R.U32.HI R9, RZ, R15, R9 ;  /* 0x0000000fff097219 */ /* 0x000fe40000011609 */
[----:B------:R-:W-:Y:S01]  /*3e10*/  SEL R0, R21, R0, !P0 ;  /* 0x0000000015007207 */ /* 0x000fe20004000000 */
[----:B------:R-:W-:Y:S01]  /*3e20*/  IMAD.HI.U32 R12, R11, R14, RZ ;  /* 0x0000000e0b0c7227 */ /* 0x000fe200078e00ff */
[----:B------:R-:W-:Y:S03]  /*3e30*/  SEL R9, R24, R9, !P4 ;  /* 0x0000000918097207 */ /* 0x000fe60006000000 */
[-C--:B------:R-:W-:Y:S01]  /*3e40*/  IMAD.HI.U32 R8, R0, R4.reuse, RZ ;  /* 0x0000000400087227 */ /* 0x080fe200078e00ff */
[----:B------:R-:W-:Y:S03]  /*3e50*/  SHF.R.U32.HI R12, RZ, R15, R12 ;  /* 0x0000000fff0c7219 */ /* 0x000fe6000001160c */
[----:B------:R-:W-:Y:S01]  /*3e60*/  IMAD.HI.U32 R2, R9, R4, RZ ;  /* 0x0000000409027227 */ /* 0x000fe200078e00ff */
[-C--:B------:R-:W-:Y:S02]  /*3e70*/  @P2 SHF.R.U32.HI R0, RZ, R5.reuse, R8 ;  /* 0x00000005ff002219 */ /* 0x080fe40000011608 */
[----:B------:R-:W-:Y:S02]  /*3e80*/  SHF.R.U32.HI R8, RZ, R20, R13 ;  /* 0x00000014ff087219 */ /* 0x000fe4000001160d */
[----:B------:R-:W-:Y:S01]  /*3e90*/  @P2 SHF.R.U32.HI R9, RZ, R5, R2 ;  /* 0x00000005ff092219 */ /* 0x000fe20000011602 */
[----:B------:R-:W-:Y:S01]  /*3ea0*/  IMAD R0, R65, R0, RZ ;  /* 0x0000000041007224 */ /* 0x000fe200078e02ff */
[----:B------:R-:W-:Y:S02]  /*3eb0*/  SEL R8, R10, R8, !P0 ;  /* 0x000000080a087207 */ /* 0x000fe40004000000 */
[----:B------:R-:W-:Y:S01]  /*3ec0*/  SEL R2, R11, R12, !P4 ;  /* 0x0000000c0b027207 */ /* 0x000fe20006000000 */
[C---:B------:R-:W-:Y:S01]  /*3ed0*/  IMAD R12, R65.reuse, R9, RZ ;  /* 0x00000009410c7224 */ /* 0x040fe200078e02ff */
[C---:B------:R-:W-:Y:S01]  /*3ee0*/  ISETP.GE.AND P0, PT, R8.reuse, R0, PT ;  /* 0x000000000800720c */ /* 0x040fe20003f06270 */
[----:B------:R-:W-:Y:S03]  /*3ef0*/  IMAD.HI.U32 R0, R8, R4, RZ ;  /* 0x0000000408007227 */ /* 0x000fe600078e00ff */
[----:B------:R-:W-:Y:S02]  /*3f00*/  ISETP.GE.OR P0, PT, R2, R12, P0 ;  /* 0x0000000c0200720c */ /* 0x000fe40000706670 */
[-C--:B------:R-:W-:Y:S04]  /*3f10*/  SHF.R.U32.HI R0, RZ, R5.reuse, R0 ;  /* 0x00000005ff007219 */ /* 0x080fe80000011600 */
[----:B------:R-:W-:Y:S05]  /*3f20*/  SEL R13, R8, R0, !P2 ;  /* 0x00000000080d7207 */ /* 0x000fea0005000000 */
[----:B------:R-:W-:Y:S02]  /*3f30*/  IMAD.MOV R12, RZ, RZ, -R13 ;  /* 0x000000ffff0c7224 */ /* 0x000fe400078e0a0d */
[C---:B------:R-:W-:Y:S04]  /*3f40*/  @!P0 IMAD.HI.U32 R0, R2.reuse, R4, RZ ;  /* 0x0000000402008227 */ /* 0x040fe800078e00ff */
[----:B------:R-:W-:Y:S01]  /*3f50*/  IMAD R12, R65, R12, R8 ;  /* 0x0000000c410c7224 */ /* 0x000fe200078e0208 */
[----:B------:R-:W-:Y:S04]  /*3f60*/  @!P0 SHF.R.U32.HI R0, RZ, R5, R0 ;  /* 0x00000005ff008219 */ /* 0x000fe80000011600 */
[----:B------:R-:W-:Y:S04]  /*3f70*/  @!P0 SEL R0, R2, R0, !P2 ;  /* 0x0000000002008207 */ /* 0x000fe80005000000 */
[----:B------:R-:W-:Y:S01]  /*3f80*/  @!P0 IADD3 R13, PT, PT, R13, -R0, RZ ;  /* 0x800000000d0d8210 */ /* 0x000fe20007ffe0ff */
[----:B------:R-:W-:Y:S01]  /*3f90*/  @!P0 IMAD R0, R9, R12, R0 ;  /* 0x0000000c09008224 */ /* 0x000fe200078e0200 */
[----:B------:R-:W-:Y:S01]  /*3fa0*/  IADD3 R9, PT, PT, -R8, RZ, RZ ;  /* 0x000000ff08097210 */ /* 0x000fe20007ffe1ff */
[--C-:B------:R-:W-:Y:S02]  /*3fb0*/  IMAD.MOV R12, RZ, RZ, -R2.reuse ;  /* 0x000000ffff0c7224 */ /* 0x100fe400078e0a02 */
[----:B------:R-:W-:Y:S02]  /*3fc0*/  @!P0 IMAD R8, R13, R65, R2 ;  /* 0x000000410d088224 */ /* 0x000fe400078e0202 */
[----:B------:R-:W-:Y:S02]  /*3fd0*/  @!P0 IMAD.MOV.U32 R2, RZ, RZ, R0 ;  /* 0x000000ffff028224 */ /* 0x000fe400078e0000 */
[----:B------:R-:W-:Y:S02]  /*3fe0*/  IMAD R11, R3, R12, R11 ;  /* 0x0000000c030b7224 */ /* 0x000fe400078e020b */
[----:B------:R-:W-:Y:S02]  /*3ff0*/  IMAD R10, R6, R9, R10 ;  /* 0x00000009060a7224 */ /* 0x000fe400078e020a */
[----:B------:R-:W-:Y:S02]  /*4000*/  IMAD R11, R2, R3, R11 ;  /* 0x00000003020b7224 */ /* 0x000fe400078e020b */
[----:B------:R-:W-:Y:S02]  /*4010*/  IMAD R10, R8, R6, R10 ;  /* 0x00000006080a7224 */ /* 0x000fe400078e020a */
.L_x_71:
[----:B------:R-:W-:Y:S05]  /*4020*/  BRA.U UP0, `(.L_x_72) ;  /* 0x0000000100107547 */ /* 0x000fea000b800000 */
[----:B------:R-:W-:Y:S04]  /*4030*/  MOV R2, UR6 ;  /* 0x0000000600027c02 */ /* 0x000fe80008000f00 */
[----:B------:R-:W-:Y:S04]  /*4040*/  SHF.L.U32 R2, R2, 0x1f, RZ ;  /* 0x0000001f02027819 */ /* 0x000fe800000006ff */
[----:B------:R-:W2:Y:S02]  /*4050*/  SYNCS.PHASECHK.TRANS64.TRYWAIT P0, [UR7+0xa8], R2 ;  /* 0x0000a802ff0075a7 */ /* 0x000ea40008001107 */
[----:B--2---:R-:W-:Y:S05]  /*4060*/  @!P0 BRA `(.L_x_73) ;  /* 0x00000064003c8947 */ /* 0x004fea0003800000 */
.L_x_72:
[----:B------:R-:W-:Y:S02]  /*4070*/  R2UR UR35, R22 ;  /* 0x00000000162372ca */ /* 0x000fe400000e0000 */
[----:B------:R-:W-:Y:S02]  /*4080*/  R2UR UR34, R23 ;  /* 0x00000000172272ca */ /* 0x000fe400000e0000 */
[----:B------:R-:W-:Y:S02]  /*4090*/  ISETP.NE.U32.AND P2, PT, RZ, UR4, PT ;  /* 0x00000004ff007c0c */ /* 0x000fe4000bf45070 */
[----:B------:R-:W-:Y:S02]  /*40a0*/  SHF.L.U32 R22, R29, 0x1f, RZ ;  /* 0x0000001f1d167819 */ /* 0x000fe400000006ff */
[----:B------:R-:W-:Y:S05]  /*40b0*/  ISETP.NE.AND.EX P2, PT, RZ, UR5, PT, P2 ;  /* 0x00000005ff007c0c */ /* 0x000fea000bf45320 */
[----:B------:R-:W-:Y:S02]  /*40c0*/  USHF.L.U32 UR35, UR35, 0x7, URZ ;  /* 0x0000000723237899 */ /* 0x000fe400080006ff */
[----:B------:R-:W-:Y:S01]  /*40d0*/  USHF.L.U32 UR34, UR34, 0x7, URZ ;  /* 0x0000000722227899 */ /* 0x000fe200080006ff */
[----:B------:R-:W-:Y:S11]  /*40e0*/  BRA.U !UP3, `(.L_x_74) ;  /* 0x000000010b347547 */ /* 0x000ff6000b800000 */
[----:B------:R-:W-:Y:S01]  /*40f0*/  UPLOP3.LUT UP1, UPT, UPT, UPT, UP2, 0x80, 0x8 ;  /* 0x000000000008789c */ /* 0x000fe20003f2f020 */
[----:B--2---:R-:W-:Y:S02]  /*4100*/  HFMA2 R0, -RZ, RZ, 0, 5.9604644775390625e-08 ;  /* 0x00000001ff007431 */ /* 0x004fe400000001ff */
[----:B------:R-:W-:Y:S03]  /*4110*/  IMAD.MOV.U32 R133, RZ, RZ, 0x1 ;  /* 0x00000001ff857424 */ /* 0x000fe600078e00ff */
[----:B------:R-:W-:Y:S05]  /*4120*/  PLOP3.LUT P0, PT, PT, PT, UP1, 0x80, 0x8 ;  /* 0x000000000008781c */ /* 0x000fea0003f0f018 */
[----:B------:R-:W2:Y:S01]  /*4130*/  @UP1 LDCU.64 UR10, c[0x0][0x888] ;  /* 0x00011100ff0a17ac */ /* 0x000ea20008000a00 */
[----:B------:R-:W-:Y:S07]  /*4140*/  @UP1 UIMAD UR8, UR36, UR4, URZ ;  /* 0x00000004240812a4 */ /* 0x000fee000f8e02ff */
[----:B------:R-:W-:Y:S01]  /*4150*/  @!P0 PRMT R133, R0, 0x7610, R133 ;  /* 0x0000761000858816 */ /* 0x000fe20000000085 */
[----:B--2---:R-:W-:Y:S03]  /*4160*/  @UP1 UIMAD.WIDE UR10, UR8, 0x4, UR10 ;  /* 0x00000004080a18a5 */ /* 0x004fe6000f8e020a */
[----:B------:R-:W2:Y:S03]  /*4170*/  @!UP1 LDCU UR8, c[0x0][0x880] ;  /* 0x00011000ff0897ac */ /* 0x000ea60008000800 */
[----:B------:R-:W-:Y:S01]  /*4180*/  IMAD.U32 R8, RZ, RZ, UR10 ;  /* 0x0000000aff087e24 */ /* 0x000fe2000f8e00ff */
[----:B------:R-:W-:Y:S05]  /*4190*/  MOV R9, UR11 ;  /* 0x0000000b00097c02 */ /* 0x000fea0008000f00 */
[----:B-----5:R3:W5:Y:S02]  /*41a0*/  @P0 LDG.E R91, desc[UR38][R8.64] ;  /* 0x00000026085b0981 */ /* 0x020764000c1e1900 */
[----:B--23--:R-:W-:Y:S07]  /*41b0*/  @!P0 IMAD.U32 R91, RZ, RZ, UR8 ;  /* 0x00000008ff5b8e24 */ /* 0x00cfee000f8e00ff */
.L_x_74:
[----:B-----5:R-:W-:Y:S01]  /*41c0*/  @!P2 FSETP.EQ.AND P0, PT, R91, RZ, PT ;  /* 0x000000ff5b00a20b */ /* 0x020fe20003f02000 */
[----:B------:R-:W-:Y:S01]  /*41d0*/  @!UPT UIADD3 URZ, UPT, UPT, URZ, URZ, URZ ;  /* 0x000000fffffff290 */ /* 0x000fe2000fffe0ff */
[----:B------:R-:W-:Y:S11]  /*41e0*/  @!P2 BRA `(.L_x_75) ;  /* 0x000000000014a947 */ /* 0x000ff60003800000 */
[----:B------:R-:W-:Y:S02]  /*41f0*/  LOP3.LUT P2, RZ, R133, 0xff, RZ, 0xc0, !PT ;  /* 0x000000ff85ff7812 */ /* 0x000fe4000784c0ff */
[----:B------:R-:W-:Y:S04]  /*4200*/  PLOP3.LUT P0, PT, PT, PT, UP1, 0x80, 0x8 ;  /* 0x000000000008781c */ /* 0x000fe80003f0f018 */
[----:B------:R-:W-:Y:S07]  /*4210*/  PLOP3.LUT P0, PT, P0, PT, PT, 0x8, 0x80 ;  /* 0x000000000080781c */ /* 0x000fee000070e170 */
[----:B------:R-:W-:Y:S11]  /*4220*/  @P2 FSETP.EQ.AND P0, PT, R91, RZ, PT ;  /* 0x000000ff5b00220b */ /* 0x000ff60003f02000 */
[----:B------:R-:W-:Y:S02]  /*4230*/  @!UPT UIADD3 URZ, UPT, UPT, URZ, URZ, URZ ;  /* 0x000000fffffff290 */ /* 0x000fe4000fffe0ff */
.L_x_75:
[----:B------:R-:W3:Y:S01]  /*4240*/  SYNCS.PHASECHK.TRANS64.TRYWAIT P2, [UR7+0x80], R22 ;  /* 0x00008016ff0075a7 */ /* 0x000ee20008041107 */
[----:B------:R-:W-:Y:S04]  /*4250*/  ELECT P4, URZ, PT ;  /* 0x0000000000ff782f */ /* 0x000fe80003880000 */
[----:B------:R-:W-:Y:S11]  /*4260*/  PLOP3.LUT P4, PT, P0, P4, PT, 0xf2, 0x2f ;  /* 0x00000000002f781c */ /* 0x000ff60000789e72 */
[----:B------:R-:W-:Y:S02]  /*4270*/  @!UPT UIADD3 URZ, UPT, UPT, URZ, URZ, URZ ;  /* 0x000000fffffff290 */ /* 0x000fe4000fffe0ff */
[----:B-1----:R-:W-:Y:S05]  /*4280*/  @!P4 IADD3 R8, P0, PT, R30, 0x580, RZ ;  /* 0x000005801e08c810 */ /* 0x002fea0007f1e0ff */
[----:B--2---:R-:W-:Y:S01]  /*4290*/  @!P4 IMAD.X R2, RZ, RZ, R31, P0 ;  /* 0x000000ffff02c224 */ /* 0x004fe200000e061f */
[----:B---3--:R-:W-:Y:S07]  /*42a0*/  @!P2 BRA `(.L_x_76) ;  /* 0x0000006000c4a947 */ /* 0x008fee0003800000 */
.L_x_247:
[----:B------:R-:W-:Y:S01]  /*42b0*/  @!P4 R2UR UR8, R2 ;  /* 0x000000000208c2ca */ /* 0x000fe200000e0000 */
[----:B------:R-:W-:Y:S01]  /*42c0*/  VOTEU.ALL UP0, P4 ;  /* 0x0000000000ff7886 */ /* 0x000fe20002000000 */
[----:B------:R-:W-:Y:S01]  /*42d0*/  @!P4 R2UR UR9, R8 ;  /* 0x000000000809c2ca */ /* 0x000fe200000e0000 */
[----:B-1----:R-:W-:Y:S01]  /*42e0*/  @!P4 IMAD.MOV.U32 R0, RZ, RZ, 0x2000 ;  /* 0x00002000ff00c424 */ /* 0x002fe200078e00ff */
[----:B------:R-:W-:Y:S01]  /*42f0*/  UMOV UR10, 0x0 ;  /* 0x00000000000a7882 */ /* 0x000fe20000000000 */
[----:B------:R-:W-:Y:S01]  /*4300*/  UMOV UR11, 0x10000000 ;  /* 0x10000000000b7882 */ /* 0x000fe20000000000 */
[----:B------:R-:W-:Y:S01]  /*4310*/  @!UP0 UIADD3 UR32, UPT, UPT, UR7, 0x200, URZ ;  /* 0x0000020007208890 */ /* 0x000fe2000fffe0ff */
[----:B------:R-:W-:Y:S06]  /*4320*/  VOTEU.ALL UP0, P4 ;  /* 0x0000000000ff7886 */ /* 0x000fec0002000000 */
[----:B------:R-:W-:Y:S01]  /*4330*/  IMAD.U32 R9, RZ, RZ, UR8 ;  /* 0x00000008ff097e24 */ /* 0x000fe2000f8e00ff */
[----:B------:R-:W-:Y:S01]  /*4340*/  UPRMT UR8, UR37, 0x654, UR33 ;  /* 0x0000065425087896 */ /* 0x000fe20008000021 */
[----:B------:R-:W-:Y:S03]  /*4350*/  IMAD.U32 R8, RZ, RZ, UR9 ;  /* 0x00000009ff087e24 */ /* 0x000fe6000f8e00ff */
[----:B------:R-:W-:Y:S02]  /*4360*/  @!P4 R2UR UR15, R9 ;  /* 0x00000000090fc2ca */ /* 0x000fe400000e0000 */
[----:B------:R-:W-:Y:S02]  /*4370*/  @!P4 R2UR UR14, R8 ;  /* 0x00000000080ec2ca */ /* 0x000fe400000e0000 */
[----:B------:R-:W-:Y:S05]  /*4380*/  @!P4 IADD3 R8, P0, PT, R30, 0x580, RZ ;  /* 0x000005801e08c810 */ /* 0x000fea0007f1e0ff */
[----:B------:R-:W-:Y:S06]  /*4390*/  @!P4 IMAD.X R2, RZ, RZ, R31, P0 ;  /* 0x000000ffff02c224 */ /* 0x000fec00000e061f */
[----:B------:R1:W-:Y:S01]  /*43a0*/  @!UP0 UTMALDG.3D [UR32], [UR14], desc[UR10] ;  /* 0x00000a200e0085b4 */ /* 0x0003e20008011000 */
[----:B------:R1:W-:Y:S01]  /*43b0*/  @!P4 SYNCS.ARRIVE.TRANS64.RED.A0TR RZ, [UR7+0x60], R0 ;  /* 0x00006000ffffc9a7 */ /* 0x0003e20008300407 */
[----:B------:R-:W-:Y:S01]  /*43c0*/  SYNCS.ARRIVE.TRANS64.RED.A1T0 RZ, [UR8], RZ ;  /* 0x000000ffffff79a7 */ /* 0x000fe20008100408 */
[----:B------:R-:W2:Y:S02]  /*43d0*/  SYNCS.PHASECHK.TRANS64.TRYWAIT P2, [UR7+0x88], R22 ;  /* 0x00008816ff0075a7 */ /* 0x000ea40008041107 */
[----:B-12---:R-:W-:Y:S05]  /*43e0*/  @!P2 BRA `(.L_x_77) ;  /* 0x00000060008ca947 */ /* 0x006fea0003800000 */
.L_x_249:
[----:B------:R-:W-:Y:S01]  /*43f0*/  @!P4 R2UR UR8, R2 ;  /* 0x000000000208c2ca */ /* 0x000fe200000e0000 */
[----:B------:R-:W-:Y:S01]  /*4400*/  VOTEU.ALL UP0, P4 ;  /* 0x0000000000ff7886 */ /* 0x000fe20002000000 */
[----:B------:R-:W-:Y:S01]  /*4410*/  @!P4 R2UR UR9, R8 ;  /* 0x000000000809c2ca */ /* 0x000fe200000e0000 */
[----:B-1----:R-:W-:Y:S01]  /*4420*/  @!P4 IMAD.MOV.U32 R0, RZ, RZ, 0x2000 ;  /* 0x00002000ff00c424 */ /* 0x002fe200078e00ff */
[----:B------:R-:W-:Y:S01]  /*4430*/  UMOV UR10, 0x0 ;  /* 0x00000000000a7882 */ /* 0x000fe20000000000 */
[----:B------:R-:W-:Y:S01]  /*4440*/  UMOV UR11, 0x10000000 ;  /* 0x10000000000b7882 */ /* 0x000fe20000000000 */
[----:B------:R-:W-:Y:S02]  /*4450*/  @!UP0 UIADD3 UR26, UPT, UPT, UR34, 0x20, URZ ;  /* 0x00000020221a8890 */ /* 0x000fe4000fffe0ff */
[----:B------:R-:W-:Y:S01]  /*4460*/  @!UP0 UIADD3 UR24, UPT, UPT, UR7, 0x2200, URZ ;  /* 0x0000220007188890 */ /* 0x000fe2000fffe0ff */
[----:B------:R-:W-:Y:S01]  /*4470*/  VOTEU.ALL UP0, P4 ;  /* 0x0000000000ff7886 */ /* 0x000fe20002000000 */
[----:B------:R-:W-:Y:S01]  /*4480*/  UMOV UR27, UR35 ;  /* 0x00000023001b7c82 */ /* 0x000fe20008000000 */
[----:B------:R-:W-:Y:S02]  /*4490*/  UMOV UR28, UR36 ;  /* 0x00000024001c7c82 */ /* 0x000fe40008000000 */
        /* <DEDUP_REMOVED lines=12> */
.L_x_251:
[----:B------:R-:W2:Y:S01]  /*4560*/  LDC.64 R12, c[0x0][0xb18] ;  /* 0x0002c600ff0c7b82 */ /* 0x000ea20000000a00 */
[----:B------:R-:W-:Y:S01]  /*4570*/  @!P4 R2UR UR8, R2 ;  /* 0x000000000208c2ca */ /* 0x000fe200000e0000 */
[----:B------:R-:W-:Y:S01]  /*4580*/  VOTEU.ALL UP0, P4 ;  /* 0x0000000000ff7886 */ /* 0x000fe20002000000 */
[----:B------:R-:W-:Y:S01]  /*4590*/  @!P4 R2UR UR9, R8 ;  /* 0x000000000809c2ca */ /* 0x000fe200000e0000 */
[----:B-1----:R-:W-:Y:S01]  /*45a0*/  @!P4 IMAD.MOV.U32 R0, RZ, RZ, 0x2000 ;  /* 0x00002000ff00c424 */ /* 0x002fe200078e00ff */
[----:B------:R-:W-:Y:S03]  /*45b0*/  UMOV UR10, 0x0 ;  /* 0x00000000000a7882 */ /* 0x000fe60000000000 */
[----:B------:R-:W1:Y:S01]  /*45c0*/  @!P1 LDC R2, c[0x0][0xb0c] ;  /* 0x0002c300ff029b82 */ /* 0x000e620000000800 */
[----:B------:R-:W-:Y:S01]  /*45d0*/  @!UP0 UIADD3 UR18, UPT, UPT, UR34, 0x40, URZ ;  /* 0x0000004022128890 */ /* 0x000fe2000fffe0ff */
[----:B------:R-:W-:Y:S01]  /*45e0*/  @P3 SHF.R.U32.HI R26, RZ, 0x10, R17 ;  /* 0x00000010ff1a3819 */ /* 0x000fe20000011611 */
[----:B------:R-:W-:Y:S01]  /*45f0*/  @!UP0 UIADD3 UR16, UPT, UPT, UR7, 0x4200, URZ ;  /* 0x0000420007108890 */ /* 0x000fe2000fffe0ff */
[----:B------:R-:W-:Y:S01]  /*4600*/  VIADD R28, R28, 0x1 ;  /* 0x000000011c1c7836 */ /* 0x000fe20000000000 */
[----:B------:R-:W-:Y:S01]  /*4610*/  VOTEU.ALL UP0, P4 ;  /* 0x0000000000ff7886 */ /* 0x000fe20002000000 */
[----:B------:R-:W-:Y:S01]  /*4620*/  UMOV UR11, 0x10000000 ;  /* 0x10000000000b7882 */ /* 0x000fe20000000000 */
[----:B------:R-:W-:Y:S01]  /*4630*/  UMOV UR19, UR35 ;  /* 0x0000002300137c82 */ /* 0x000fe20008000000 */
[----:B------:R-:W-:Y:S01]  /*4640*/  IMAD.U32 R9, RZ, RZ, UR8 ;  /* 0x00000008ff097e24 */ /* 0x000fe2000f8e00ff */
[----:B------:R-:W-:Y:S01]  /*4650*/  UMOV UR20, UR36 ;  /* 0x0000002400147c82 */ /* 0x000fe20008000000 */
[----:B------:R-:W-:Y:S01]  /*4660*/  IMAD.U32 R8, RZ, RZ, UR9 ;  /* 0x00000009ff087e24 */ /* 0x000fe2000f8e00ff */
[----:B------:R-:W-:Y:S02]  /*4670*/  UPRMT UR8, UR37, 0x654, UR17 ;  /* 0x0000065425087896 */ /* 0x000fe40008000011 */
[----:B------:R-:W-:Y:S02]  /*4680*/  @!P4 R2UR UR15, R9 ;  /* 0x00000000090fc2ca */ /* 0x000fe400000e0000 */
[----:B------:R-:W-:Y:S02]  /*4690*/  @!P4 R2UR UR14, R8 ;  /* 0x00000000080ec2ca */ /* 0x000fe400000e0000 */
[----:B------:R-:W3:Y:S11]  /*46a0*/  LDC.64 R8, c[0x0][0xb10] ;  /* 0x0002c400ff087b82 */ /* 0x000ef60000000a00 */
[----:B------:R1:W-:Y:S01]  /*46b0*/  @!UP0 UTMALDG.3D [UR16], [UR14], desc[UR10] ;  /* 0x00000a100e0085b4 */ /* 0x0003e20008011000 */
[----:B------:R5:W-:Y:S01]  /*46c0*/  @!P4 SYNCS.ARRIVE.TRANS64.RED.A0TR RZ, [UR7+0x70], R0 ;  /* 0x00007000ffffc9a7 */ /* 0x000be20008300407 */
[C---:B---3--:R-:W-:Y:S01]  /*46d0*/  @!P1 IMAD.HI.U32 R8, R11.reuse, R8, RZ ;  /* 0x000000080b089227 */ /* 0x048fe200078e00ff */
[----:B--2---:R-:W-:Y:S02]  /*46e0*/  @!P1 ISETP.NE.AND P0, PT, R12, 0x1, PT ;  /* 0x000000010c00980c */ /* 0x004fe40003f05270 */
[----:B-1----:R-:W-:Y:S01]  /*46f0*/  @!P1 ISETP.NE.AND P2, PT, R2, 0x1, PT ;  /* 0x000000010200980c */ /* 0x002fe20003f45270 */
[----:B------:R-:W-:Y:S01]  /*4700*/  SYNCS.ARRIVE.TRANS64.RED.A1T0 RZ, [UR8], RZ ;  /* 0x000000ffffff79a7 */ /* 0x000fe20008100408 */
[C---:B------:R-:W-:Y:S01]  /*4710*/  @!P1 IMAD.HI.U32 R13, R10.reuse, R13, RZ ;  /* 0x0000000d0a0d9227 */ /* 0x040fe200078e00ff */
[----:B------:R-:W-:Y:S04]  /*4720*/  @!P1 SHF.R.U32.HI R8, RZ, R9, R8 ;  /* 0x00000009ff089219 */ /* 0x000fe80000011608 */
[----:B------:R-:W-:Y:S01]  /*4730*/  @!P1 SEL R8, R11, R8, !P2 ;  /* 0x000000080b089207 */ /* 0x000fe20005000000 */
[----:B------:R-:W1:Y:S01]  /*4740*/  SYNCS.PHASECHK.TRANS64.TRYWAIT P5, [UR7+0x98], R22 ;  /* 0x00009816ff0075a7 */ /* 0x000e6200080a1107 */
[----:B-----5:R-:W2:Y:S02]  /*4750*/  @!P1 LDC R0, c[0x0][0xb20] ;  /* 0x0002c800ff009b82 */ /* 0x020ea40000000800 */
[----:B--2---:R-:W-:Y:S04]  /*4760*/  @!P1 SHF.R.U32.HI R0, RZ, R0, R13 ;  /* 0x00000000ff009219 */ /* 0x004fe8000001160d */
[----:B------:R-:W-:Y:S05]  /*4770*/  @!P1 SEL R9, R10, R0, !P0 ;  /* 0x000000000a099207 */ /* 0x000fea0004000000 */
[----:B------:R-:W-:Y:S02]  /*4780*/  @!P1 IMAD.IADD R0, R9, 0x1, -R8 ;  /* 0x0000000109009824 */ /* 0x000fe400078e0a08 */
[----:B------:R-:W-:Y:S02]  /*4790*/  @!P1 IMAD.IADD R8, R8, 0x1, -R9 ;  /* 0x0000000108089824 */ /* 0x000fe400078e0a09 */
[----:B------:R-:W-:Y:S02]  /*47a0*/  @!P1 IMAD R11, R0, R2, R11 ;  /* 0x00000002000b9224 */ /* 0x000fe400078e020b */
[----:B------:R-:W-:Y:S01]  /*47b0*/  @!P1 IMAD R10, R8, R12, R10 ;  /* 0x0000000c080a9224 */ /* 0x000fe200078e020a */
[----:B-1----:R-:W-:Y:S06]  /*47c0*/  @!P5 BRA `(.L_x_79) ;  /* 0x0000005c00c4d947 */ /* 0x002fec0003800000 */
.L_x_253:
[----:B------:R-:W-:Y:S01]  /*47d0*/  @!P4 IADD3 R2, P0, PT, R30, 0x580, RZ ;  /* 0x000005801e02c810 */ /* 0x000fe20007f1e0ff */
[----:B------:R-:W-:Y:S01]  /*47e0*/  VOTEU.ALL UP0, P4 ;  /* 0x0000000000ff7886 */ /* 0x000fe20002000000 */
[----:B------:R-:W-:Y:S01]  /*47f0*/  UMOV UR18, 0x0 ;  /* 0x0000000000127882 */ /* 0x000fe20000000000 */
[----:B------:R-:W-:Y:S01]  /*4800*/  UMOV UR19, 0x10000000 ;  /* 0x1000000000137882 */ /* 0x000fe20000000000 */
[----:B------:R-:W-:Y:S01]  /*4810*/  @!P4 R2UR UR9, R2 ;  /* 0x000000000209c2ca */ /* 0x000fe200000e0000 */
[----:B-1----:R-:W-:Y:S01]  /*4820*/  @!P4 IMAD.X R0, RZ, RZ, R31, P0 ;  /* 0x000000ffff00c224 */ /* 0x002fe200000e061f */
[----:B------:R-:W-:Y:S01]  /*4830*/  @!UP0 UIADD3 UR10, UPT, UPT, UR34, 0x60, URZ ;  /* 0x00000060220a8890 */ /* 0x000fe2000fffe0ff */
[----:B------:R-:W-:Y:S01]  /*4840*/  ISETP.NE.AND P0, PT, R28, 0x2, PT ;  /* 0x000000021c00780c */ /* 0x000fe20003f05270 */
[----:B------:R-:W-:Y:S01]  /*4850*/  UMOV UR11, UR35 ;  /* 0x00000023000b7c82 */ /* 0x000fe20008000000 */
[----:B------:R-:W-:Y:S01]  /*4860*/  UMOV UR12, UR36 ;  /* 0x00000024000c7c82 */ /* 0x000fe20008000000 */
[----:B------:R-:W-:Y:S01]  /*4870*/  @!P4 R2UR UR8, R0 ;  /* 0x000000000008c2ca */ /* 0x000fe200000e0000 */
[----:B------:R-:W-:Y:S01]  /*4880*/  IMAD.IADD R23, R10, 0x1, R115 ;  /* 0x000000010a177824 */ /* 0x000fe200078e0273 */
[----:B------:R-:W-:Y:S01]  /*4890*/  @P3 R2UR UR36, R26 ;  /* 0x000000001a2432ca */ /* 0x000fe200000e0000 */
[----:B------:R-:W-:Y:S01]  /*48a0*/  IMAD.IADD R22, R11, 0x1, R132 ;  /* 0x000000010b167824 */ /* 0x000fe200078e0284 */
[----:B------:R-:W-:Y:S02]  /*48b0*/  SEL R0, RZ, 0x1, P0 ;  /* 0x00000001ff007807 */ /* 0x000fe40000000000 */
[----:B------:R-:W-:Y:S01]  /*48c0*/  LOP3.LUT R29, R29, 0x1, RZ, 0x3c, !PT ;  /* 0x000000011d1d7812 */ /* 0x000fe200078e3cff */
[----:B------:R-:W-:Y:S01]  /*48d0*/  IMAD.U32 R8, RZ, RZ, UR9 ;  /* 0x00000009ff087e24 */ /* 0x000fe2000f8e00ff */
[----:B------:R-:W-:Y:S01]  /*48e0*/  @!UP0 UIADD3 UR9, UPT, UPT, UR7, 0x78, URZ ;  /* 0x0000007807098890 */ /* 0x000fe2000fffe0ff */
[----:B------:R-:W-:Y:S02]  /*48f0*/  LOP3.LUT R27, R27, R0, RZ, 0x3c, !PT ;  /* 0x000000001b1b7212 */ /* 0x000fe400078e3cff */
[----:B------:R-:W-:Y:S02]  /*4900*/  SEL R28, R28, RZ, P0 ;  /* 0x000000ff1c1c7207 */ /* 0x000fe40000000000 */
[----:B------:R-:W-:Y:S01]  /*4910*/  IMAD.U32 R9, RZ, RZ, UR8 ;  /* 0x00000008ff097e24 */ /* 0x000fe2000f8e00ff */
[----:B------:R-:W-:Y:S01]  /*4920*/  @!P4 R2UR UR14, R8 ;  /* 0x00000000080ec2ca */ /* 0x000fe200000e0000 */
[----:B------:R-:W-:Y:S01]  /*4930*/  @!UP0 UIADD3 UR8, UPT, UPT, UR7, 0x6200, URZ ;  /* 0x0000620007088890 */ /* 0x000fe2000fffe0ff */
[----:B------:R-:W-:Y:S02]  /*4940*/  VOTEU.ALL UP0, P4 ;  /* 0x0000000000ff7886 */ /* 0x000fe40002000000 */
[----:B------:R-:W-:Y:S11]  /*4950*/  @!P4 R2UR UR15, R9 ;  /* 0x00000000090fc2ca */ /* 0x000ff600000e0000 */
[----:B------:R-:W-:Y:S02]  /*4960*/  @!UPT UIADD3 URZ, UPT, UPT, URZ, URZ, URZ ;  /* 0x000000fffffff290 */ /* 0x000fe4000fffe0ff */
[----:B------:R2:W-:Y:S01]  /*4970*/  @!UP0 UTMALDG.3D [UR8], [UR14], desc[UR18] ;  /* 0x000012080e0085b4 */ /* 0x0005e20008011000 */
[----:B------:R2:W-:Y:S01]  /*4980*/  @!P4 SYNCS.ARRIVE.TRANS64.RED.A0TR RZ, [UR7+0x78], R25 ;  /* 0x00007819ffffc9a7 */ /* 0x0005e20008300407 */
[----:B------:R-:W-:Y:S01]  /*4990*/  UPLOP3.LUT UP0, UPT, UPT, UPT, UPT, 0x80, 0x8 ;  /* 0x000000000008789c */ /* 0x000fe20003f0f070 */
[----:B------:R-:W-:Y:S01]  /*49a0*/  SYNCS.ARRIVE.TRANS64.RED.A1T0 RZ, [UR13], RZ ;  /* 0x000000ffffff79a7 */ /* 0x000fe2000810040d */
[----:B------:R-:W-:Y:S09]  /*49b0*/  @P3 BRA `(.L_x_80) ;  /* 0xfffffff000a03947 */ /* 0x000ff2000383ffff */
[----:B------:R-:W-:-:S04]  /*49c0*/  SHF.L.U32 R2, R29, 0x1f, RZ ;  /* 0x0000001f1d027819 */ /* 0x000fc800000006ff */
[----:B------:R-:W1:Y:S02]  /*49d0*/  SYNCS.PHASECHK.TRANS64.TRYWAIT P0, [UR7+0x80], R2 ;  /* 0x00008002ff0075a7 */ /* 0x000e640008001107 */
[----:B-1----:R-:W-:Y:S05]  /*49e0*/  @!P0 BRA `(.L_x_81) ;  /* 0x0000005c00548947 */ /* 0x002fea0003800000 */
.L_x_255:
[----:B------:R-:W3:Y:S02]  /*49f0*/  SYNCS.PHASECHK.TRANS64.TRYWAIT P0, [UR7+0x88], R2 ;  /* 0x00008802ff0075a7 */ /* 0x000ee40008001107 */
[----:B---3--:R-:W-:Y:S05]  /*4a00*/  @!P0 BRA `(.L_x_82) ;  /* 0x0000005c00648947 */ /* 0x008fea0003800000 */
.L_x_257:
[----:B------:R-:W3:Y:S02]  /*4a10*/  SYNCS.PHASECHK.TRANS64.TRYWAIT P0, [UR7+0x90], R2 ;  /* 0x00009002ff0075a7 */ /* 0x000ee40008001107 */
[----:B---3--:R-:W-:Y:S05]  /*4a20*/  @!P0 BRA `(.L_x_83) ;  /* 0x0000005c00748947 */ /* 0x008fea0003800000 */
.L_x_259:
[----:B-1----:R-:W-:-:S07]  /*4a30*/  MOV R0, UR7 ;  /* 0x0000000700007c02 */ /* 0x002fce0008000f00 */
.L_x_84:
[----:B-1----:R-:W-:-:S04]  /*4a40*/  SHF.L.U32 R2, R29, 0x1f, RZ ;  /* 0x0000001f1d027819 */ /* 0x002fc800000006ff */
[----:B------:R1:W3:Y:S03]  /*4a50*/  SYNCS.PHASECHK.TRANS64.TRYWAIT P0, [R0+URZ+0x98], R2 ;  /* 0x00009802000075a7 */ /* 0x0002e600080011ff */
[----:B---3--:R-:W-:Y:S05]  /*4a60*/  @!P0 NANOSLEEP.SYNCS 0x989680 ;  /* 0x009896800000895d */ /* 0x008fea0003900000 */
[----:B------:R-:W3:Y:S02]  /*4a70*/  @!P0 SYNCS.PHASECHK.TRANS64 P0, [R0+URZ+0x98], R2 ;  /* 0x00009802000085a7 */ /* 0x000ee400080010ff */
[----:B--23--:R-:W-:Y:S05]  /*4a80*/  @P0 EXIT ;  /* 0x000000000000094d */ /* 0x00cfea0003800000 */
[----:B------:R-:W-:Y:S05]  /*4a90*/  BRA `(.L_x_84) ;  /* 0xfffffffc00e87947 */ /* 0x000fea000383ffff */
.L_x_69:
[----:B------:R-:W-:-:S06]  /*4aa0*/  UISETP.GE.AND UP0, UPT, UR8, 0x4, UPT ;  /* 0x000000040800788c */ /* 0x000fcc000bf06270 */
[----:B------:R-:W-:-:S13]  /*4ab0*/  PLOP3.LUT P0, PT, PT, PT, UP0, 0x80, 0x8 ;  /* 0x000000000008781c */ /* 0x000fda0003f0f008 */
[----:B------:R-:W-:Y:S05]  /*4ac0*/  @!P0 EXIT ;  /* 0x000000000000894d */ /* 0x000fea0003800000 */
[----:B------:R-:W-:Y:S01]  /*4ad0*/  BAR.SYNC.DEFER_BLOCKING 0x6, 0xa0 ;  /* 0x0182800000007b1d */ /* 0x000fe20000010000 */
[C---:B------:R-:W-:Y:S01]  /*4ae0*/  IMAD.SHL.U32 R2, R153.reuse, 0x20, RZ ;  /* 0x0000002099027824 */ /* 0x040fe200078e00ff */
[C---:B------:R-:W-:Y:S01]  /*4af0*/  LOP3.LUT R155, R153.reuse, 0x60, RZ, 0xc0, !PT ;  /* 0x00000060999b7812 */ /* 0x040fe200078ec0ff */
[C---:B------:R-:W-:Y:S01]  /*4b00*/  IMAD.SHL.U32 R152, R153.reuse, 0x4, RZ ;  /* 0x0000000499987824 */ /* 0x040fe200078e00ff */
[C---:B------:R-:W-:Y:S01]  /*4b10*/  LOP3.LUT R154, R153.reuse, 0x2, RZ, 0xc0, !PT ;  /* 0x00000002999a7812 */ /* 0x040fe200078ec0ff */
[----:B------:R-:W-:Y:S01]  /*4b20*/  IMAD.U32 R70, R153, 0x10000, RZ ;  /* 0x0001000099467824 */ /* 0x000fe200078e00ff */
[----:B------:R-:W-:Y:S02]  /*4b30*/  UMOV UR41, 0x400 ;  /* 0x0000040000297882 */ /* 0x000fe40000000000 */
[----:B------:R-:W1:Y:S01]  /*4b40*/  LDC R140, c[0x0][0x370] ;  /* 0x0000dc00ff8c7b82 */ /* 0x000e620000000800 */
[----:B------:R-:W-:Y:S01]  /*4b50*/  ULEA UR41, UR37, UR41, 0x18 ;  /* 0x0000002925297291 */ /* 0x000fe2000f8ec0ff */
[----:B------:R-:W-:Y:S01]  /*4b60*/  LOP3.LUT R3, R2, 0xc0, RZ, 0xc0, !PT ;  /* 0x000000c002037812 */ /* 0x000fe200078ec0ff */
[----:B------:R-:W-:Y:S01]  /*4b70*/  IMAD.MOV.U32 R69, RZ, RZ, RZ ;  /* 0x000000ffff457224 */ /* 0x000fe200078e00ff */
[----:B------:R-:W-:Y:S01]  /*4b80*/  LOP3.LUT R70, R70, 0x600000, RZ, 0xc0, !PT ;  /* 0x0060000046467812 */ /* 0x000fe200078ec0ff */
[----:B------:R-:W-:Y:S01]  /*4b90*/  UIADD3 UR40, UPT, UPT, UR41, 0x200, URZ ;  /* 0x0000020029287890 */ /* 0x000fe2000fffe0ff */
[----:B------:R-:W-:Y:S01]  /*4ba0*/  LOP3.LUT R152, R3, 0x18, R152, 0xf8, !PT ;  /* 0x0000001803987812 */ /* 0x000fe200078ef898 */
[----:B------:R-:W-:Y:S01]  /*4bb0*/  IMAD.MOV.U32 R150, RZ, RZ, RZ ;  /* 0x000000ffff967224 */ /* 0x000fe200078e00ff */
[----:B------:R-:W2:Y:S01]  /*4bc0*/  LDC R139, c[0x0][0x374] ;  /* 0x0000dd00ff8b7b82 */ /* 0x000ea20000000800 */
[----:B------:R-:W-:Y:S01]  /*4bd0*/  LOP3.LUT R153, R153, 0x4, RZ, 0xc0, !PT ;  /* 0x0000000499997812 */ /* 0x000fe200078ec0ff */
[----:B------:R-:W-:Y:S01]  /*4be0*/  IMAD.MOV.U32 R138, RZ, RZ, RZ ;  /* 0x000000ffff8a7224 */ /* 0x000fe200078e00ff */
[----:B------:R-:W-:-:S02]  /*4bf0*/  LOP3.LUT R152, R152, 0xf20, R2, 0xf8, !PT ;  /* 0x00000f2098987812 */ /* 0x000fc400078ef802 */
[----:B------:R-:W-:Y:S02]  /*4c00*/  CS2R R148, SRZ ;  /* 0x0000000000947805 */ /* 0x000fe4000001ff00 */
[----:B------:R-:W-:Y:S01]  /*4c10*/  IADD3 R151, PT, PT, -R153, 0x2, RZ ;  /* 0x0000000299977810 */ /* 0x000fe20007ffe1ff */
[----:B------:R-:W4:Y:S01]  /*4c20*/  LDCU.64 UR46, c[0x0][0x348] ;  /* 0x00006900ff2e77ac */ /* 0x000f220008000a00 */
[----:B------:R-:W-:Y:S01]  /*4c30*/  LEA R152, R152, UR40, 0x1 ;  /* 0x0000002898987c11 */ /* 0x000fe2000f8e08ff */
[----:B------:R-:W3:Y:S01]  /*4c40*/  LDS R0, [UR41+0x160] ;  /* 0x00016029ff007984 */ /* 0x000ee20008000800 */
[----:B------:R-:W-:Y:S01]  /*4c50*/  UMOV UR44, 0x1 ;  /* 0x00000001002c7882 */ /* 0x000fe20000000000 */
[----:B------:R-:W-:Y:S01]  /*4c60*/  UMOV UR43, URZ ;  /* 0x000000ff002b7c82 */ /* 0x000fe20008000000 */
[----:B------:R-:W-:Y:S01]  /*4c70*/  UMOV UR42, URZ ;  /* 0x000000ff002a7c82 */ /* 0x000fe20008000000 */
[----:B-1234-:R-:W-:-:S07]  /*4c80*/  IMAD.IADD R70, R0, 0x1, R70 ;  /* 0x0000000100467824 */ /* 0x01efce00078e0246 */
.L_x_208:
[C---:B------:R-:W-:Y:S02]  /*4c90*/  LEA R0, R138.reuse, UR41, 0x3 ;  /* 0x000000298a007c11 */ /* 0x040fe4000f8e18ff */
[----:B------:R-:W-:Y:S02]  /*4ca0*/  SHF.L.U32 R2, R149, 0x1f, RZ ;  /* 0x0000001f95027819 */ /* 0x000fe400000006ff */
[----:B------:R-:W-:Y:S02]  /*4cb0*/  LEA R8, R138, UR41, 0x4 ;  /* 0x000000298a087c11 */ /* 0x000fe4000f8e20ff */
[----:B------:R-:W1:Y:S02]  /*4cc0*/  SYNCS.PHASECHK.TRANS64.TRYWAIT P0, [R0+URZ+0xb0], R2 ;  /* 0x0000b002000075a7 */ /* 0x000e6400080011ff */
[----:B-1----:R-:W-:Y:S05]  /*4cd0*/  @!P0 BRA `(.L_x_85) ;  /* 0x0000005800e08947 */ /* 0x002fea0003800000 */
.L_x_260:
[----:B------:R-:W2:Y:S01]  /*4ce0*/  LDS.128 R8, [R8+0x140] ;  /* 0x0001400008087984 */ /* 0x000ea20000000c00 */
[----:B------:R-:W-:Y:S01]  /*4cf0*/  ISETP.GE.AND P0, PT, R65, 0x1, PT ;  /* 0x000000014100780c */ /* 0x000fe20003f06270 */
        /* <DEDUP_REMOVED lines=9> */
[----:B--2---:R-:W-:-:S04]  /*4d90*/  LOP3.LUT P3, RZ, R10, 0x1, RZ, 0xc0, !PT ;  /* 0x000000010aff7812 */ /* 0x004fc8000786c0ff */
[----:B------:R-:W-:-:S09]  /*4da0*/  P2R R158, PR, RZ, 0x8 ;  /* 0x00000008ff9e7803 */ /* 0x000fd20000000000 */
[----:B------:R-:W-:Y:S02]  /*4db0*/  @P3 MOV R146, R8 ;  /* 0x0000000800923202 */ /* 0x000fe40000000f00 */
[----:B------:R-:W-:Y:S01]  /*4dc0*/  @P3 LOP3.LUT R145, R9, 0xffff, RZ, 0xc0, !PT ;  /* 0x0000ffff09913812 */ /* 0x000fe200078ec0ff */
[----:B-1----:R-:W-:Y:S06]  /*4dd0*/  @!P0 BRA `(.L_x_86) ;  /* 0x0000000000b88947 */ /* 0x002fec0003800000 */
[----:B------:R-:W1:Y:S01]  /*4de0*/  LDC.64 R4, c[0x0][0xb18] ;  /* 0x0002c600ff047b82 */ /* 0x000e620000000a00 */
[----:B------:R-:W-:-:S07]  /*4df0*/  ISETP.NE.AND P0, PT, R65, 0x1, PT ;  /* 0x000000014100780c */ /* 0x000fce0003f05270 */
[----:B------:R-:W2:Y:S08]  /*4e00*/  LDC.64 R6, c[0x0][0xb10] ;  /* 0x0002c400ff067b82 */ /* 0x000eb00000000a00 */
[----:B------:R-:W3:Y:S08]  /*4e10*/  LDC R0, c[0x0][0xb20] ;  /* 0x0002c800ff007b82 */ /* 0x000ef00000000800 */
[----:B------:R-:W4:Y:S01]  /*4e20*/  LDC R12, c[0x0][0xb0c] ;  /* 0x0002c300ff0c7b82 */ /* 0x000f220000000800 */
[----:B-1----:R-:W-:Y:S01]  /*4e30*/  IMAD.HI.U32 R14, R139, R5, RZ ;  /* 0x000000058b0e7227 */ /* 0x002fe200078e00ff */
[----:B------:R-:W-:-:S03]  /*4e40*/  ISETP.NE.AND P1, PT, R4, 0x1, PT ;  /* 0x000000010400780c */ /* 0x000fc60003f25270 */
[----:B------:R-:W-:-:S03]  /*4e50*/  IMAD.HI.U32 R5, R145, R5, RZ ;  /* 0x0000000591057227 */ /* 0x000fc600078e00ff */
[----:B------:R-:W1:Y:S01]  /*4e60*/  LDC.64 R2, c[0x0][0xb28] ;  /* 0x0002ca00ff027b82 */ /* 0x000e620000000a00 */
[----:B--2---:R-:W-:-:S04]  /*4e70*/  IMAD.HI.U32 R15, R140, R6, RZ ;  /* 0x000000068c0f7227 */ /* 0x004fc800078e00ff */
[----:B------:R-:W-:Y:S01]  /*4e80*/  IMAD.HI.U32 R16, R146, R6, RZ ;  /* 0x0000000692107227 */ /* 0x000fe200078e00ff */
[-C--:B------:R-:W-:Y:S02]  /*4e90*/  SHF.R.U32.HI R15, RZ, R7.reuse, R15 ;  /* 0x00000007ff0f7219 */ /* 0x080fe4000001160f */
        /* <DEDUP_REMOVED lines=8> */
[----:B-1----:R-:W-:-:S04]  /*4f20*/  IMAD.HI.U32 R13, R14, R2, RZ ;  /* 0x000000020e0d7227 */ /* 0x002fc800078e00ff */
        /* <DEDUP_REMOVED lines=25> */
.L_x_86:
[----:B------:R-:W1:Y:S02]  /*50c0*/  LDCU UR4, c[0x0][0xb30] ;  /* 0x00016600ff0477ac */ /* 0x000e640008000800 */
[----:B-1----:R-:W-:-:S09]  /*50d0*/  UISETP.NE.AND UP0, UPT, UR4, 0x1, UPT ;  /* 0x000000010400788c */ /* 0x002fd2000bf05270 */
[----:B------:R-:W-:Y:S05]  /*50e0*/  BRA.U UP0, `(.L_x_87) ;  /* 0x0000000100407547 */ /* 0x000fea000b800000 */
[----:B------:R-:W1:Y:S08]  /*50f0*/  LDC.64 R4, c[0x0][0xb10] ;  /* 0x0002c400ff047b82 */ /* 0x000e700000000a00 */
[----:B------:R-:W2:Y:S08]  /*5100*/  LDC.64 R2, c[0x0][0xb18] ;  /* 0x0002c600ff027b82 */ /* 0x000eb00000000a00 */
[----:B------:R-:W3:Y:S08]  /*5110*/  LDC R0, c[0x0][0xb20] ;  /* 0x0002c800ff007b82 */ /* 0x000ef00000000800 */
[----:B------:R-:W4:Y:S01]  /*5120*/  LDC R6, c[0x0][0xb0c] ;  /* 0x0002c300ff067b82 */ /* 0x000f220000000800 */
[----:B-1----:R-:W-:-:S05]  /*5130*/  IMAD.HI.U32 R4, R146, R4, RZ ;  /* 0x0000000492047227 */ /* 0x002fca00078e00ff */
[----:B------:R-:W-:Y:S01]  /*5140*/  SHF.R.U32.HI R4, RZ, R5, R4 ;  /* 0x00000005ff047219 */ /* 0x000fe20000011604 */
[----:B--2---:R-:W-:Y:S01]  /*5150*/  IMAD.HI.U32 R3, R145, R3, RZ ;  /* 0x0000000391037227 */ /* 0x004fe200078e00ff */
[----:B------:R-:W-:-:S04]  /*5160*/  ISETP.NE.AND P0, PT, R2, 0x1, PT ;  /* 0x000000010200780c */ /* 0x000fc80003f05270 */
[----:B---3--:R-:W-:-:S04]  /*5170*/  SHF.R.U32.HI R0, RZ, R0, R3 ;  /* 0x00000000ff007219 */ /* 0x008fc80000011603 */
[----:B------:R-:W-:Y:S02]  /*5180*/  SEL R0, R145, R0, !P0 ;  /* 0x0000000091007207 */ /* 0x000fe40004000000 */
[----:B----4-:R-:W-:-:S04]  /*5190*/  ISETP.NE.AND P1, PT, R6, 0x1, PT ;  /* 0x000000010600780c */ /* 0x010fc80003f25270 */
[----:B------:R-:W-:-:S05]  /*51a0*/  SEL R4, R146, R4, !P1 ;  /* 0x0000000492047207 */ /* 0x000fca0004800000 */
[----:B------:R-:W-:Y:S02]  /*51b0*/  IMAD.IADD R3, R0, 0x1, -R4 ;  /* 0x0000000100037824 */ /* 0x000fe400078e0a04 */
[----:B------:R-:W-:Y:S02]  /*51c0*/  IMAD.IADD R0, R4, 0x1, -R0 ;  /* 0x0000000104007824 */ /* 0x000fe400078e0a00 */
[----:B------:R-:W-:Y:S02]  /*51d0*/  IMAD R146, R3, R6, R146 ;  /* 0x0000000603927224 */ /* 0x000fe400078e0292 */
[----:B------:R-:W-:Y:S02]  /*51e0*/  IMAD R145, R0, R2, R145 ;  /* 0x0000000200917224 */ /* 0x000fe400078e0291 */
.L_x_87:
[----:B------:R-:W-:Y:S01]  /*51f0*/  ULOP3.LUT UP0, URZ, UR40, 0x1b0, URZ, 0xc0, !UPT ;  /* 0x000001b028ff7892 */ /* 0x000fe2000f80c0ff */
[----:B------:R-:W-:Y:S02]  /*5200*/  IADD3 R138, PT, PT, R138, 0x1, RZ ;  /* 0x000000018a8a7810 */ /* 0x000fe40007ffe0ff */
[----:B------:R-:W-:-:S06]  /*5210*/  @P3 SHF.R.U32.HI R147, RZ, 0x10, R9 ;  /* 0x00000010ff933819 */ /* 0x000fcc0000011609 */
[----:B------:R-:W-:Y:S05]  /*5220*/  BRA.U !UP0, `(.L_x_88) ;  /* 0x00000001087c7547 */ /* 0x000fea000b800000 */
[----:B------:R-:W-:Y:S01]  /*5230*/  MOV R2, 0x0 ;  /* 0x0000000000027802 */ /* 0x000fe20000000f00 */
[----:B------:R-:W1:Y:S01]  /*5240*/  LDCU.64 UR8, c[0x4][0x80] ;  /* 0x01001000ff0877ac */ /* 0x000e620008000a00 */
[----:B------:R-:W-:Y:S02]  /*5250*/  HFMA2 R12, -RZ, RZ, 0, 5.9604644775390625e-08 ;  /* 0x00000001ff0c7431 */ /* 0x000fe400000001ff */
[----:B------:R-:W-:Y:S01]  /*5260*/  IMAD.MOV.U32 R8, RZ, RZ, 0x70 ;  /* 0x00000070ff087424 */ /* 0x000fe200078e00ff */
[----:B------:R2:W3:Y:S01]  /*5270*/  LDC.64 R14, c[0x4][R2] ;  /* 0x01000000020e7b82 */ /* 0x0004e20000000a00 */
[----:B------:R-:W4:Y:S01]  /*5280*/  LDCU.64 UR6, c[0x4][0x88] ;  /* 0x01001100ff0677ac */ /* 0x000f220008000a00 */
[----:B------:R-:W-:Y:S01]  /*5290*/  IMAD.MOV.U32 R13, RZ, RZ, RZ ;  /* 0x000000ffff0d7224 */ /* 0x000fe200078e00ff */
[----:B------:R-:W2:Y:S01]  /*52a0*/  LDCU.64 UR4, c[0x4][0x8] ;  /* 0x01000100ff0477ac */ /* 0x000ea20008000a00 */
[----:B-1----:R-:W-:Y:S01]  /*52b0*/  IMAD.U32 R4, RZ, RZ, UR8 ;  /* 0x00000008ff047e24 */ /* 0x002fe2000f8e00ff */
[----:B------:R-:W-:Y:S01]  /*52c0*/  MOV R5, UR9 ;  /* 0x0000000900057c02 */ /* 0x000fe20008000f00 */
[----:B----4-:R-:W-:Y:S01]  /*52d0*/  IMAD.U32 R6, RZ, RZ, UR6 ;  /* 0x00000006ff067e24 */ /* 0x010fe2000f8e00ff */
[----:B------:R-:W-:Y:S01]  /*52e0*/  MOV R7, UR7 ;  /* 0x0000000700077c02 */ /* 0x000fe20008000f00 */
[----:B--2---:R-:W-:Y:S01]  /*52f0*/  IMAD.U32 R10, RZ, RZ, UR4 ;  /* 0x00000004ff0a7e24 */ /* 0x004fe2000f8e00ff */
[----:B------:R-:W-:-:S02]  /*5300*/  MOV R11, UR5 ;  /* 0x00000005000b7c02 */ /* 0x000fc40008000f00 */
[----:B------:R-:W-:-:S07]  /*5310*/  LEPC R20, `(.L_x_89) ;  /* 0x000000001014794e */ /* 0x000fce0000000000 */
[----:B---3-5:R-:W-:Y:S05]  /*5320*/  CALL.ABS.NOINC R14 ;  /* 0x000000000e007343 */ /* 0x028fea0003c00000 */
.L_x_89:
[----:B------:R-:W1:Y:S01]  /*5330*/  LDC.64 R2, c[0x4][R2] ;  /* 0x0100000002027b82 */ /* 0x000e620000000a00 */
[----:B------:R-:W2:Y:S01]  /*5340*/  LDCU.64 UR8, c[0x4][0x80] ;  /* 0x01001000ff0877ac */ /* 0x000ea20008000a00 */
[----:B------:R-:W-:Y:S02]  /*5350*/  HFMA2 R12, -RZ, RZ, 0, 5.9604644775390625e-08 ;  /* 0x00000001ff0c7431 */ /* 0x000fe400000001ff */
[----:B------:R-:W-:Y:S01]  /*5360*/  IMAD.MOV.U32 R8, RZ, RZ, 0x70 ;  /* 0x00000070ff087424 */ /* 0x000fe200078e00ff */
[----:B------:R-:W3:Y:S01]  /*5370*/  LDCU.64 UR6, c[0x4][0x88] ;  /* 0x01001100ff0677ac */ /* 0x000ee20008000a00 */
[----:B------:R-:W-:Y:S01]  /*5380*/  IMAD.MOV.U32 R13, RZ, RZ, RZ ;  /* 0x000000ffff0d7224 */ /* 0x000fe200078e00ff */
[----:B------:R-:W4:Y:S01]  /*5390*/  LDCU.64 UR4, c[0x4][0x8] ;  /* 0x01000100ff0477ac */ /* 0x000f220008000a00 */
[----:B--2---:R-:W-:Y:S02]  /*53a0*/  MOV R4, UR8 ;  /* 0x0000000800047c02 */ /* 0x004fe40008000f00 */
[----:B------:R-:W-:Y:S01]  /*53b0*/  MOV R5, UR9 ;  /* 0x0000000900057c02 */ /* 0x000fe20008000f00 */
[----:B---3--:R-:W-:Y:S01]  /*53c0*/  IMAD.U32 R6, RZ, RZ, UR6 ;  /* 0x00000006ff067e24 */ /* 0x008fe2000f8e00ff */
[----:B------:R-:W-:Y:S01]  /*53d0*/  MOV R7, UR7 ;  /* 0x0000000700077c02 */ /* 0x000fe20008000f00 */
[----:B----4-:R-:W-:Y:S01]  /*53e0*/  IMAD.U32 R10, RZ, RZ, UR4 ;  /* 0x00000004ff0a7e24 */ /* 0x010fe2000f8e00ff */
[----:B------:R-:W-:-:S02]  /*53f0*/  MOV R11, UR5 ;  /* 0x00000005000b7c02 */ /* 0x000fc40008000f00 */
[----:B------:R-:W-:-:S07]  /*5400*/  LEPC R20, `(.L_x_88) ;  /* 0x000000001014794e */ /* 0x000fce0000000000 */
[----:B-1----:R-:W-:Y:S05]  /*5410*/  CALL.ABS.NOINC R2 ;  /* 0x0000000002007343 */ /* 0x002fea0003c00000 */
.L_x_88:
[----:B------:R-:W1:Y:S01]  /*5420*/  LDC.64 R2, c[0x0][0x890] ;  /* 0x00022400ff027b82 */ /* 0x000e620000000a00 */
[----:B------:R-:W-:-:S06]  /*5430*/  ULOP3.LUT UR4, UR44, 0x1, URZ, 0x3c, !UPT ;  /* 0x000000012c047892 */ /* 0x000fcc000f8e3cff */
[----:B------:R-:W-:Y:S01]  /*5440*/  IMAD.U32 R144, RZ, RZ, UR4 ;  /* 0x00000004ff907e24 */ /* 0x000fe2000f8e00ff */
[----:B-1----:R-:W-:-:S04]  /*5450*/  ISETP.NE.U32.AND P4, PT, R2, RZ, PT ;  /* 0x000000ff0200720c */ /* 0x002fc80003f85070 */
[----:B------:R-:W-:-:S13]  /*5460*/  ISETP.NE.AND.EX P4, PT, R3, RZ, PT, P4 ;  /* 0x000000ff0300720c */ /* 0x000fda0003f85340 */
[----:B------:R-:W-:Y:S05]  /*5470*/  @!P4 BRA `(.L_x_90) ;  /* 0x000000000034c947 */ /* 0x000fea0003800000 */
[----:B------:R-:W1:Y:S02]  /*5480*/  LDCU.64 UR4, c[0x0][0x888] ;  /* 0x00011100ff0477ac */ /* 0x000e640008000a00 */
[----:B-1----:R-:W-:-:S04]  /*5490*/  UISETP.NE.U32.AND UP0, UPT, UR4, URZ, UPT ;  /* 0x000000ff0400728c */ /* 0x002fc8000bf05070 */
[----:B------:R-:W-:-:S09]  /*54a0*/  UISETP.NE.AND.EX UP0, UPT, UR5, URZ, UPT, UP0 ;  /* 0x000000ff0500728c */ /* 0x000fd2000bf05300 */
[----:B------:R-:W-:Y:S05]  /*54b0*/  BRA.U !UP0, `(.L_x_91) ;  /* 0x0000000108187547 */ /* 0x000fea000b800000 */
[----:B------:R-:W1:Y:S01]  /*54c0*/  LDC.64 R4, c[0x0][0x888] ;  /* 0x00022200ff047b82 */ /* 0x000e620000000a00 */
[----:B------:R-:W-:-:S04]  /*54d0*/  IMAD R0, R2, UR36, RZ ;  /* 0x0000002402007c24 */ /* 0x000fc8000f8e02ff */
[----:B-1----:R-:W-:-:S05]  /*54e0*/  IMAD.WIDE R4, R0, 0x4, R4 ;  /* 0x0000000400047825 */ /* 0x002fca00078e0204 */
[----:B-----5:R1:W5:Y:S01]  /*54f0*/  LDG.E R91, desc[UR38][R4.64] ;  /* 0x00000026045b7981 */ /* 0x020362000c1e1900 */
[----:B------:R-:W-:Y:S01]  /*5500*/  MOV R133, 0x1 ;  /* 0x0000000100857802 */ /* 0x000fe20000000f00 */
[----:B------:R-:W-:Y:S06]  /*5510*/  BRA `(.L_x_90) ;  /* 0x00000000000c7947 */ /* 0x000fec0003800000 */
.L_x_91:
[----:B------:R-:W1:Y:S01]  /*5520*/  LDCU UR4, c[0x0][0x880] ;  /* 0x00011000ff0477ac */ /* 0x000e620008000800 */
[----:B------:R-:W-:Y:S01]  /*5530*/  HFMA2 R133, -RZ, RZ, 0, 5.9604644775390625e-08 ;  /* 0x00000001ff857431 */ /* 0x000fe200000001ff */
[----:B-1---5:R-:W-:Y:S02]  /*5540*/  MOV R91, UR4 ;  /* 0x00000004005b7c02 */ /* 0x022fe40008000f00 */
.L_x_90:
[----:B-1----:R-:W1:Y:S02]  /*5550*/  LDC.64 R4, c[0x0][0x8b0] ;  /* 0x00022c00ff047b82 */ /* 0x002e640000000a00 */
        /* <DEDUP_REMOVED lines=11> */
[----:B------:R-:W-:Y:S05]  /*5610*/  BRA `(.L_x_92) ;  /* 0x0000000000087947 */ /* 0x000fea0003800000 */
.L_x_93:
[----:B------:R-:W1:Y:S02]  /*5620*/  LDCU UR4, c[0x0][0x8a0] ;  /* 0x00011400ff0477ac */ /* 0x000e640008000800 */
[----:B-1---5:R-:W-:Y:S02]  /*5630*/  MOV R71, UR4 ;  /* 0x0000000400477c02 */ /* 0x022fe40008000f00 */
.L_x_92:
[----:B------:R-:W-:Y:S01]  /*5640*/  UISETP.NE.AND UP0, UPT, UR45, URZ, UPT ;  /* 0x000000ff2d00728c */ /* 0x000fe2000bf05270 */
[----:B------:R-:W-:-:S04]  /*5650*/  PLOP3.LUT P0, PT, PT, PT, PT, 0x8, 0x80 ;  /* 0x000000000080781c */ /* 0x000fc80003f0e170 */
[----:B------:R-:W-:-:S04]  /*5660*/  P2R R159, PR, RZ, 0x1 ;  /* 0x00000001ff9f7803 */ /* 0x000fc80000000000 */
[----:B------:R-:W-:Y:S05]  /*5670*/  BRA.U !UP0, `(.L_x_94) ;  /* 0x00000001083c7547 */ /* 0x000fea000b800000 */
[----:B------:R-:W-:-:S04]  /*5680*/  ISETP.NE.U32.AND P0, PT, R2, RZ, PT ;  /* 0x000000ff0200720c */ /* 0x000fc80003f05070 */
[----:B------:R-:W-:-:S13]  /*5690*/  ISETP.NE.AND.EX P0, PT, R3, RZ, PT, P0 ;  /* 0x000000ff0300720c */ /* 0x000fda0003f05300 */
[----:B-----5:R-:W-:-:S04]  /*56a0*/  @!P0 FSETP.EQ.AND P1, PT, R91, RZ, PT ;  /* 0x000000ff5b00820b */ /* 0x020fc80003f22000 */
[----:B------:R-:W-:Y:S01]  /*56b0*/  P2R R159, PR, RZ, 0x2 ;  /* 0x00000002ff9f7803 */ /* 0x000fe20000000000 */
[----:B------:R-:W-:Y:S08]  /*56c0*/  @!P0 BRA `(.L_x_94) ;  /* 0x0000000000288947 */ /* 0x000ff00003800000 */
[----:B------:R-:W2:Y:S01]  /*56d0*/  LDCU.64 UR4, c[0x0][0x888] ;  /* 0x00011100ff0477ac */ /* 0x000ea20008000a00 */
[----:B------:R-:W-:Y:S02]  /*56e0*/  LOP3.LUT P1, RZ, R133, 0xff, RZ, 0xc0, !PT ;  /* 0x000000ff85ff7812 */ /* 0x000fe4000782c0ff */
[----:B------:R-:W-:-:S04]  /*56f0*/  FSETP.NEU.AND P0, PT, R91, RZ, PT ;  /* 0x000000ff5b00720b */ /* 0x000fc80003f0d000 */
[----:B------:R-:W-:Y:S02]  /*5700*/  SEL R0, RZ, 0xffffffff, P0 ;  /* 0xffffffffff007807 */ /* 0x000fe40000000000 */
[----:B--2---:R-:W-:-:S04]  /*5710*/  ISETP.NE.U32.AND P2, PT, RZ, UR4, PT ;  /* 0x00000004ff007c0c */ /* 0x004fc8000bf45070 */
[----:B------:R-:W-:-:S04]  /*5720*/  ISETP.NE.AND.EX P2, PT, RZ, UR5, PT, P2 ;  /* 0x00000005ff007c0c */ /* 0x000fc8000bf45320 */
[----:B------:R-:W-:-:S04]  /*5730*/  @!P1 SEL R0, RZ, 0xffffffff, P2 ;  /* 0xffffffffff009807 */ /* 0x000fc80001000000 */
[----:B------:R-:W-:-:S04]  /*5740*/  LOP3.LUT R0, R0, 0x1, RZ, 0xc0, !PT ;  /* 0x0000000100007812 */ /* 0x000fc800078ec0ff */
[----:B------:R-:W-:-:S04]  /*5750*/  ISETP.EQ.U32.AND P0, PT, R0, 0x1, PT ;  /* 0x000000010000780c */ /* 0x000fc80003f02070 */
[----:B------:R-:W-:-:S09]  /*5760*/  P2R R159, PR, RZ, 0x1 ;  /* 0x00000001ff9f7803 */ /* 0x000fd20000000000 */
.L_x_94:
[----:B------:R-:W-:Y:S01]  /*5770*/  ISETP.NE.AND P5, PT, R159, RZ, PT ;  /* 0x000000ff9f00720c */ /* 0x000fe20003fa5270 */
[----:B------:R-:W-:Y:S01]  /*5780*/  IMAD.MOV.U32 R143, RZ, RZ, 0x1 ;  /* 0x00000001ff8f7424 */ /* 0x000fe200078e00ff */
[----:B------:R-:W-:Y:S01]  /*5790*/  LEA R3, R69, UR41, 0x3 ;  /* 0x0000002945037c11 */ /* 0x000fe2000f8e18ff */
[----:B------:R-:W-:Y:S01]  /*57a0*/  IMAD.SHL.U32 R136, R23, 0x80, RZ ;  /* 0x0000008017887824 */ /* 0x000fe200078e00ff */
[----:B------:R-:W-:Y:S01]  /*57b0*/  SHF.L.U32 R0, R150, 0x1f, RZ ;  /* 0x0000001f96007819 */ /* 0x000fe200000006ff */
[----:B------:R-:W-:Y:S01]  /*57c0*/  IMAD.SHL.U32 R135, R22, 0x80, RZ ;  /* 0x0000008016877824 */ /* 0x000fe200078e00ff */
[----:B-----5:R-:W-:Y:S01]  /*57d0*/  FSETP.NEU.AND P3, PT, R91, RZ, PT ;  /* 0x000000ff5b00720b */ /* 0x020fe20003f6d000 */
[----:B------:R-:W-:Y:S01]  /*57e0*/  IMAD R67, R69, 0x80, R70 ;  /* 0x0000008045437824 */ /* 0x000fe200078e0246 */
[----:B------:R-:W-:Y:S01]  /*57f0*/  CS2R R130, SRZ ;  /* 0x0000000000827805 */ /* 0x000fe2000001ff00 */
[----:B------:R-:W-:Y:S01]  /*5800*/  IMAD.MOV.U32 R68, RZ, RZ, RZ ;  /* 0x000000ffff447224 */ /* 0x000fe200078e00ff */
[----:B------:R-:W-:Y:S01]  /*5810*/  CS2R R128, SRZ ;  /* 0x0000000000807805 */ /* 0x000fe2000001ff00 */
[----:B------:R-:W-:Y:S01]  /*5820*/  IMAD.U32 R142, RZ, RZ, UR42 ;  /* 0x0000002aff8e7e24 */ /* 0x000fe2000f8e00ff */
[----:B------:R-:W-:Y:S01]  /*5830*/  CS2R R126, SRZ ;  /* 0x00000000007e7805 */ /* 0x000fe2000001ff00 */
[----:B------:R-:W-:Y:S01]  /*5840*/  VOTEU.ALL UP0, P5 ;  /* 0x0000000000ff7886 */ /* 0x000fe20002800000 */
[----:B------:R-:W-:Y:S01]  /*5850*/  @!P5 SHF.L.U32 R2, R144, 0x1f, RZ ;  /* 0x0000001f9002d819 */ /* 0x000fe200000006ff */
[----:B------:R-:W-:Y:S01]  /*5860*/  IMAD.U32 R141, RZ, RZ, UR43 ;  /* 0x0000002bff8d7e24 */ /* 0x000fe2000f8e00ff */
[----:B------:R-:W-:-:S02]  /*5870*/  CS2R R124, SRZ ;  /* 0x00000000007c7805 */ /* 0x000fc4000001ff00 */
[----:B------:R-:W-:Y:S01]  /*5880*/  CS2R R122, SRZ ;  /* 0x00000000007a7805 */ /* 0x000fe2000001ff00 */
[----:B------:R-:W-:Y:S01]  /*5890*/  @!UP0 ULEA UR4, UR43, UR41, 0x3 ;  /* 0x000000292b048291 */ /* 0x000fe2000f8e18ff */
[----:B------:R-:W-:Y:S02]  /*58a0*/  CS2R R120, SRZ ;  /* 0x0000000000787805 */ /* 0x000fe4000001ff00 */
[----:B------:R-:W-:Y:S02]  /*58b0*/  CS2R R118, SRZ ;  /* 0x0000000000767805 */ /* 0x000fe4000001ff00 */
[----:B------:R-:W-:-:S04]  /*58c0*/  CS2R R116, SRZ ;  /* 0x0000000000747805 */ /* 0x000fc8000001ff00 */
[----:B------:R2:W3:Y:S02]  /*58d0*/  @!P5 SYNCS.PHASECHK.TRANS64.TRYWAIT P1, [UR4+0x60], R2 ;  /* 0x00006002ff00d5a7 */ /* 0x0004e40008021104 */
[----:B------:R-:W4:Y:S01]  /*58e0*/  LDCU.64 UR4, c[0x0][0x888] ;  /* 0x00011100ff0477ac */ /* 0x000f220008000a00 */
[----:B------:R1:W3:Y:S01]  /*58f0*/  SYNCS.PHASECHK.TRANS64.TRYWAIT P0, [R3+URZ+0xd0], R0 ;  /* 0x0000d000030075a7 */ /* 0x0002e200080011ff */
[----:B----4-:R-:W-:-:S04]  /*5900*/  ISETP.NE.U32.AND P2, PT, RZ, UR4, PT ;  /* 0x00000004ff007c0c */ /* 0x010fc8000bf45070 */
[----:B------:R-:W-:-:S04]  /*5910*/  ISETP.NE.AND.EX P2, PT, RZ, UR5, PT, P2 ;  /* 0x00000005ff007c0c */ /* 0x000fc8000bf45320 */
[----:B--2---:R-:W-:Y:S02]  /*5920*/  SEL R2, RZ, 0xffffffff, P2 ;  /* 0xffffffffff027807 */ /* 0x004fe40001000000 */
[----:B------:R-:W-:Y:S02]  /*5930*/  LOP3.LUT P2, R134, R133, 0xff, RZ, 0xc0, !PT ;  /* 0x000000ff85867812 */ /* 0x000fe4000784c0ff */
[----:B-1----:R-:W-:-:S04]  /*5940*/  SEL R0, RZ, 0xffffffff, P3 ;  /* 0xffffffffff007807 */ /* 0x002fc80001800000 */
[----:B------:R-:W-:-:S04]  /*5950*/  @P4 SEL R0, R2, R0, !P2 ;  /* 0x0000000002004207 */ /* 0x000fc80005000000 */
[----:B------:R-:W-:-:S04]  /*5960*/  LOP3.LUT R0, R0, 0x1, RZ, 0xc0, !PT ;  /* 0x0000000100007812 */ /* 0x000fc800078ec0ff */
[----:B------:R-:W-:-:S04]  /*5970*/  ISETP.NE.U32.AND P2, PT, R0, 0x1, PT ;  /* 0x000000010000780c */ /* 0x000fc80003f45070 */
[----:B------:R-:W-:Y:S02]  /*5980*/  P2R R157, PR, RZ, 0x4 ;  /* 0x00000004ff9d7803 */ /* 0x000fe40000000000 */
[----:B---3--:R-:W-:Y:S02]  /*5990*/  @!P5 SEL R143, RZ, 0x1, !P1 ;  /* 0x00000001ff8fd807 */ /* 0x008fe40004800000 */
[----:B------:R-:W-:-:S07]  /*59a0*/  SEL R137, RZ, 0x1, !P0 ;  /* 0x00000001ff897807 */ /* 0x000fce0004000000 */
.L_x_207:
[----:B------:R-:W-:Y:S01]  /*59b0*/  ISETP.NE.AND P0, PT, R159, RZ, PT ;  /* 0x000000ff9f00720c */ /* 0x000fe20003f05270 */
[----:B------:R-:W-:Y:S05]  /*59c0*/  YIELD ;  /* 0x0000000000007946 */ /* 0x000fea0003800000 */
[----:B------:R-:W-:Y:S07]  /*59d0*/  BSSY B1, `(.L_x_95) ;  /* 0x000001a000017945 */ /* 0x000fee0003800000 */
[----:B------:R-:W-:Y:S05]  /*59e0*/  @P0 BRA `(.L_x_96) ;  /* 0x0000000000600947 */ /* 0x000fea0003800000 */
[----:B------:R-:W-:Y:S01]  /*59f0*/  ISETP.NE.AND P1, PT, R157, RZ, PT ;  /* 0x000000ff9d00720c */ /* 0x000fe20003f25270 */
[----:B------:R-:W-:Y:S01]  /*5a00*/  BSSY B0, `(.L_x_97) ;  /* 0x000000b000007945 */ /* 0x000fe20003800000 */
[----:B------:R-:W-:Y:S11]  /*5a10*/  ISETP.NE.AND P0, PT, R143, RZ, PT ;  /* 0x000000ff8f00720c */ /* 0x000ff60003f05270 */
[----:B------:R-:W-:Y:S05]  /*5a20*/  @P1 LEA R6, R141, R152, 0xd ;  /* 0x000000988d061211 */ /* 0x000fea00078e68ff */
[--C-:B------:R-:W-:Y:S02]  /*5a30*/  @P1 IMAD R5, R154, -0x10, R6.reuse ;  /* 0xfffffff09a051824 */ /* 0x100fe400078e0206 */
[----:B------:R-:W-:Y:S03]  /*5a40*/  @P1 IMAD R4, R153, -0x10, R6 ;  /* 0xfffffff099041824 */ /* 0x000fe600078e0206 */
[----:B------:R-:W-:Y:S01]  /*5a50*/  @P1 LEA R3, R151, R5, 0x4 ;  /* 0x0000000597031211 */ /* 0x000fe200078e20ff */
[----:B------:R-:W-:Y:S06]  /*5a60*/  @P0 BRA `(.L_x_98) ;  /* 0x0000000000100947 */ /* 0x000fec0003800000 */
[----:B------:R-:W-:Y:S02]  /*5a70*/  LEA R2, R141, UR41, 0x3 ;  /* 0x000000298d027c11 */ /* 0x000fe4000f8e18ff */
[----:B------:R-:W-:Y:S04]  /*5a80*/  SHF.L.U32 R0, R144, 0x1f, RZ ;  /* 0x0000001f90007819 */ /* 0x000fe800000006ff */
[----:B------:R-:W1:Y:S02]  /*5a90*/  SYNCS.PHASECHK.TRANS64.TRYWAIT P0, [R2+URZ+0x60], R0 ;  /* 0x00006000020075a7 */ /* 0x000e6400080011ff */
[----:B-1----:R-:W-:Y:S05]  /*5aa0*/  @!P0 BRA `(.L_x_99) ;  /* 0x0000004c00808947 */ /* 0x002fea0003800000 */
.L_x_98:
[----:B------:R-:W-:Y:S05]  /*5ab0*/  BSYNC B0 ;  /* 0x0000000000007941 */ /* 0x000fea0003800000 */
.L_x_97:
[----:B------:R-:W-:Y:S01]  /*5ac0*/  ISETP.NE.AND P0, PT, R157, RZ, PT ;  /* 0x000000ff9d00720c */ /* 0x000fe20003f05270 */
[----:B------:R-:W-:Y:S11]  /*5ad0*/  VIADD R141, R141, 0x1 ;  /* 0x000000018d8d7836 */ /* 0x000ff60000000000 */
[----:B------:R-:W-:Y:S01]  /*5ae0*/  @!UPT UIADD3 URZ, UPT, UPT, URZ, URZ, URZ ;  /* 0x000000fffffff290 */ /* 0x000fe2000fffe0ff */
[----:B------:R2:W3:Y:S04]  /*5af0*/  @P0 LDS.128 R116, [R6] ;  /* 0x0000000006740984 */ /* 0x0004e80000000c00 */
[----:B------:R2:W4:Y:S04]  /*5b00*/  @P0 LDS.128 R124, [R4+0x20] ;  /* 0x00002000047c0984 */ /* 0x0005280000000c00 */
[----:B------:R2:W2:Y:S04]  /*5b10*/  @P0 LDS.128 R120, [R5+0x10] ;  /* 0x0000100005780984 */ /* 0x0004a80000000c00 */
[----:B------:R2:W2:Y:S01]  /*5b20*/  @P0 LDS.128 R128, [R3+0x10] ;  /* 0x0000100003800984 */ /* 0x0004a20000000c00 */
[C---:B------:R-:W-:Y:S04]  /*5b30*/  ISETP.NE.AND P0, PT, R141.reuse, 0x4, PT ;  /* 0x000000048d00780c */ /* 0x040fe80003f05270 */
[----:B-1----:R-:W-:Y:S02]  /*5b40*/  SEL R0, RZ, 0x1, P0 ;  /* 0x00000001ff007807 */ /* 0x002fe40000000000 */
[----:B------:R-:W-:Y:S02]  /*5b50*/  SEL R141, R141, RZ, P0 ;  /* 0x000000ff8d8d7207 */ /* 0x000fe40000000000 */
[----:B------:R-:W-:Y:S02]  /*5b60*/  LOP3.LUT R144, R144, R0, RZ, 0x3c, !PT ;  /* 0x0000000090907212 */ /* 0x000fe400078e3cff */
.L_x_96:
[----:B------:R-:W-:Y:S05]  /*5b70*/  BSYNC B1 ;  /* 0x0000000000017941 */ /* 0x000fea0003800000 */
.L_x_95:
[C---:B------:R-:W-:Y:S01]  /*5b80*/  LOP3.LUT P1, RZ, R68.reuse, R137, RZ, 0xfc, !PT ;  /* 0x0000008944ff7212 */ /* 0x040fe2000782fcff */
[----:B------:R-:W-:Y:S01]  /*5b90*/  IMAD.SHL.U32 R66, R68, 0x20, RZ ;  /* 0x0000002044427824 */ /* 0x000fe200078e00ff */
[----:B------:R-:W-:Y:S01]  /*5ba0*/  LEA R112, R69, UR41, 0x3 ;  /* 0x0000002945707c11 */ /* 0x000fe2000f8e18ff */
[----:B------:R-:W-:Y:S02]  /*5bb0*/  BSSY B0, `(.L_x_100) ;  /* 0x0000009000007945 */ /* 0x000fe40003800000 */
[----:B------:R-:W-:Y:S05]  /*5bc0*/  IMAD.IADD R2, R67, 0x1, R66 ;  /* 0x0000000143027824 */ /* 0x000fea00078e0242 */
[----:B------:R-:W-:Y:S04]  /*5bd0*/  SHF.R.U32.HI R0, RZ, 0x15, R2 ;  /* 0x00000015ff007819 */ /* 0x000fe80000011602 */
[----:B------:R-:W-:Y:S01]  /*5be0*/  LOP3.LUT P0, RZ, R0, 0x3, R156, 0x48, !PT ;  /* 0x0000000300ff7812 */ /* 0x000fe2000780489c */
[----:B------:R-:W-:Y:S01]  /*5bf0*/  @!UPT UIADD3 URZ, UPT, UPT, URZ, URZ, URZ ;  /* 0x000000fffffff290 */ /* 0x000fe2000fffe0ff */
[----:B------:R-:W-:Y:S11]  /*5c00*/  @P1 BRA `(.L_x_101) ;  /* 0x00000000000c1947 */ /* 0x000ff60003800000 */
[----:B------:R-:W-:Y:S04]  /*5c10*/  SHF.L.U32 R0, R150, 0x1f, RZ ;  /* 0x0000001f96007819 */ /* 0x000fe800000006ff */
[----:B------:R-:W1:Y:S02]  /*5c20*/  SYNCS.PHASECHK.TRANS64.TRYWAIT P1, [R112+URZ+0xd0], R0 ;  /* 0x0000d000700075a7 */ /* 0x000e6400080211ff */
[----:B-1----:R-:W-:Y:S05]  /*5c30*/  @!P1 BRA `(.L_x_102) ;  /* 0x0000004c00309947 */ /* 0x002fea0003800000 */
.L_x_101:
[----:B------:R-:W-:Y:S05]  /*5c40*/  BSYNC B0 ;  /* 0x0000000000007941 */ /* 0x000fea0003800000 */
.L_x_100:
[----:B------:R-:W-:Y:S05]  /*5c50*/  @!P0 BRA `(.L_x_103) ;  /* 0x0000000000408947 */ /* 0x000fea0003800000 */
[----:B------:R-:W2:Y:S01]  /*5c60*/  LDCU.64 UR8, c[0x4][0x70] ;  /* 0x01000e00ff0877ac */ /* 0x000ea20008000a00 */
[----:B------:R-:W-:Y:S01]  /*5c70*/  MOV R15, 0x0 ;  /* 0x00000000000f7802 */ /* 0x000fe20000000f00 */
[----:B------:R-:W-:Y:S02]  /*5c80*/  HFMA2 R12, -RZ, RZ, 0, 5.9604644775390625e-08 ;  /* 0x00000001ff0c7431 */ /* 0x000fe400000001ff */
[----:B------:R-:W-:Y:S02]  /*5c90*/  IMAD.MOV.U32 R8, RZ, RZ, 0x192 ;  /* 0x00000192ff087424 */ /* 0x000fe400078e00ff */
[----:B------:R-:W-:Y:S01]  /*5ca0*/  IMAD.MOV.U32 R13, RZ, RZ, RZ ;  /* 0x000000ffff0d7224 */ /* 0x000fe200078e00ff */
[----:B------:R-:W1:Y:S01]  /*5cb0*/  LDCU.64 UR6, c[0x4][0x78] ;  /* 0x01000f00ff0677ac */ /* 0x000e620008000a00 */
[----:B------:R-:W3:Y:S01]  /*5cc0*/  LDC.64 R14, c[0x4][R15] ;  /* 0x010000000f0e7b82 */ /* 0x000ee20000000a00 */
[----:B------:R-:W5:Y:S01]  /*5cd0*/  LDCU.64 UR4, c[0x4][0x10] ;  /* 0x01000200ff0477ac */ /* 0x000f620008000a00 */
[----:B--2---:R-:W-:Y:S01]  /*5ce0*/  MOV R5, UR9 ;  /* 0x0000000900057c02 */ /* 0x004fe20008000f00 */
[----:B------:R-:W-:Y:S01]  /*5cf0*/  IMAD.U32 R4, RZ, RZ, UR8 ;  /* 0x00000008ff047e24 */ /* 0x000fe2000f8e00ff */
[----:B-1----:R-:W-:Y:S01]  /*5d00*/  MOV R7, UR7 ;  /* 0x0000000700077c02 */ /* 0x002fe20008000f00 */
[----:B------:R-:W-:Y:S01]  /*5d10*/  IMAD.U32 R6, RZ, RZ, UR6 ;  /* 0x00000006ff067e24 */ /* 0x000fe2000f8e00ff */
[----:B-----5:R-:W-:Y:S01]  /*5d20*/  MOV R11, UR5 ;  /* 0x00000005000b7c02 */ /* 0x020fe20008000f00 */
[----:B------:R-:W-:Y:S02]  /*5d30*/  IMAD.U32 R10, RZ, RZ, UR4 ;  /* 0x00000004ff0a7e24 */ /* 0x000fe4000f8e00ff */
[----:B------:R-:W-:Y:S07]  /*5d40*/  LEPC R20, `(.L_x_103) ;  /* 0x000000001014794e */ /* 0x000fee0000000000 */
[----:B---34-:R-:W-:Y:S05]  /*5d50*/  CALL.ABS.NOINC R14 ;  /* 0x000000000e007343 */ /* 0x018fea0003c00000 */
.L_x_103:
[----:B------:R-:W-:Y:S05]  /*5d60*/  WARPSYNC.ALL ;  /* 0x0000000000007948 */ /* 0x000fea0003800000 */
[----:B------:R-:W-:Y:S01]  /*5d70*/  R2UR UR4, R2 ;  /* 0x00000000020472ca */ /* 0x000fe200000e0000 */
[----:B------:R-:W-:Y:S01]  /*5d80*/  HFMA2 R53, -RZ, RZ, 3.7421875, 0 ;  /* 0x437c0000ff357431 */ /* 0x000fe200000001ff */
[C---:B---3--:R-:W-:Y:S01]  /*5d90*/  SHF.L.U32 R36, R116.reuse, 0x10, RZ ;  /* 0x0000001074247819 */ /* 0x048fe200000006ff */
[----:B------:R-:W-:Y:S01]  /*5da0*/  BSSY.RECONVERGENT B1, `(.L_x_104) ;  /* 0x000017a000017945 */ /* 0x000fe20003800200 */
[----:B------:R-:W-:Y:S02]  /*5db0*/  LOP3.LUT R37, R116, 0xffff0000, RZ, 0xc0, !PT ;  /* 0xffff000074257812 */ /* 0x000fe400078ec0ff */
[----:B------:R-:W-:Y:S02]  /*5dc0*/  SHF.L.U32 R38, R117, 0x10, RZ ;  /* 0x0000001075267819 */ /* 0x000fe400000006ff */
[----:B------:R-:W-:Y:S02]  /*5dd0*/  MOV R87, 0x3bbb989d ;  /* 0x3bbb989d00577802 */ /* 0x000fe40000000f00 */
[----:B------:R-:W-:Y:S03]  /*5de0*/  ISETP.NE.AND P1, PT, R68, 0x3, PT ;  /* 0x000000034400780c */ /* 0x000fe60003f25270 */
[----:B--2---:R-:W1:Y:S10]  /*5df0*/  LDTM.x32 R4, tmem[UR4] ;  /* 0x00000004000479ee */ /* 0x004e7400082c0000 */
[----:B------:R-:W-:Y:S01]  /*5e00*/  @!P1 NOP ;  /* 0x0000000000009918 */ /* 0x000fe20000000000 */
[C---:B-1----:R-:W-:Y:S01]  /*5e10*/  FMUL R0, R71.reuse, R4 ;  /* 0x0000000447007220 */ /* 0x042fe20000400000 */
[C---:B------:R-:W-:Y:S01]  /*5e20*/  FMUL R4, R71.reuse, R8 ;  /* 0x0000000847047220 */ /* 0x040fe20000400000 */
        /* <DEDUP_REMOVED lines=15> */
[----:B------:R-:W-:Y:S01]  /*5f20*/  FMUL R14, R71, R18 ;  /* 0x00000012470e7220 */ /* 0x000fe20000400000 */
[----:B------:R-:W-:Y:S01]  /*5f30*/  LOP3.LUT R32, R117, 0xffff0000, RZ, 0xc0, !PT ;  /* 0xffff000075207812 */ /* 0x000fe200078ec0ff */
[C---:B------:R-:W-:Y:S01]  /*5f40*/  FMUL R25, R71.reuse, R29 ;  /* 0x0000001d47197220 */ /* 0x040fe20000400000 */
[C---:B------:R-:W-:Y:S01]  /*5f50*/  FMUL R18, R71.reuse, R22 ;  /* 0x0000001647127220 */ /* 0x040fe20000400000 */
[C---:B------:R-:W-:Y:S01]  /*5f60*/  FMUL R7, R71.reuse, R7 ;  /* 0x0000000747077220 */ /* 0x040fe20000400000 */
[----:B------:R-:W-:Y:S01]  /*5f70*/  FMUL R29, R71, R33 ;  /* 0x00000021471d7220 */ /* 0x000fe20000400000 */
[----:B------:R-:W-:Y:S01]  /*5f80*/  FFMA R0, R91, R36, R0 ;  /* 0x000000245b007223 */ /* 0x000fe20000000000 */
[C---:B------:R-:W-:Y:S01]  /*5f90*/  SHF.L.U32 R33, R118.reuse, 0x10, RZ ;  /* 0x0000001076217819 */ /* 0x040fe200000006ff */
[C---:B------:R-:W-:Y:S01]  /*5fa0*/  FMUL R22, R71.reuse, R26 ;  /* 0x0000001a47167220 */ /* 0x040fe20000400000 */
[----:B------:R-:W-:Y:S01]  /*5fb0*/  FMUL R26, R71, R30 ;  /* 0x0000001e471a7220 */ /* 0x000fe20000400000 */
[----:B------:R-:W-:Y:S01]  /*5fc0*/  FFMA R2, R91, R37, R2 ;  /* 0x000000255b027223 */ /* 0x000fe20000000002 */
[----:B------:R-:W-:Y:S01]  /*5fd0*/  FMUL R30, R71, R34 ;  /* 0x00000022471e7220 */ /* 0x000fe20000400000 */
[C---:B------:R-:W-:Y:S01]  /*5fe0*/  FFMA R3, R91.reuse, R38, R3 ;  /* 0x000000265b037223 */ /* 0x040fe20000000003 */
[----:B------:R-:W-:Y:S01]  /*5ff0*/  LOP3.LUT R34, R118, 0xffff0000, RZ, 0xc0, !PT ;  /* 0xffff000076227812 */ /* 0x000fe200078ec0ff */
[----:B------:R-:W-:Y:S01]  /*6000*/  FFMA R7, R91, R32, R7 ;  /* 0x000000205b077223 */ /* 0x000fe20000000007 */
[----:B------:R-:W-:Y:S01]  /*6010*/  SHF.L.U32 R32, R119, 0x10, RZ ;  /* 0x0000001077207819 */ /* 0x000fe200000006ff */
[----:B------:R-:W-:Y:S01]  /*6020*/  FFMA R4, R91, R33, R4 ;  /* 0x000000215b047223 */ /* 0x000fe20000000004 */
[----:B------:R-:W-:Y:S01]  /*6030*/  LOP3.LUT R36, R119, 0xffff0000, RZ, 0xc0, !PT ;  /* 0xffff000077247812 */ /* 0x000fe200078ec0ff */
[----:B------:R-:W-:Y:S01]  /*6040*/  FMUL R11, R71, R11 ;  /* 0x0000000b470b7220 */ /* 0x000fe20000400000 */
[C---:B------:R-:W-:Y:S01]  /*6050*/  SHF.L.U32 R33, R120.reuse, 0x10, RZ ;  /* 0x0000001078217819 */ /* 0x040fe200000006ff */
[C---:B------:R-:W-:Y:S01]  /*6060*/  FFMA R5, R91.reuse, R34, R5 ;  /* 0x000000225b057223 */ /* 0x040fe20000000005 */
        /* <DEDUP_REMOVED lines=9> */
[----:B------:R-:W-:Y:S01]  /*6100*/  LOP3.LUT R32, R122, 0xffff0000, RZ, 0xc0, !PT ;  /* 0xffff00007a207812 */ /* 0x000fe200078ec0ff */
[C---:B------:R-:W-:Y:S01]  /*6110*/  FFMA R10, R91.reuse, R34, R10 ;  /* 0x000000225b0a7223 */ /* 0x040fe2000000000a */
[----:B------:R-:W-:Y:S01]  /*6120*/  FFMA R15, R91, R33, R15 ;  /* 0x000000215b0f7223 */ /* 0x000fe2000000000f */
[----:B------:R-:W-:Y:S01]  /*6130*/  SHF.L.U32 R33, R123, 0x10, RZ ;  /* 0x000000107b217819 */ /* 0x000fe200000006ff */
[----:B------:R-:W-:Y:S01]  /*6140*/  FFMA R12, R91, R36, R12 ;  /* 0x000000245b0c7223 */ /* 0x000fe2000000000c */
[----:B------:R-:W-:Y:S01]  /*6150*/  LOP3.LUT R34, R123, 0xffff0000, RZ, 0xc0, !PT ;  /* 0xffff00007b227812 */ /* 0x000fe200078ec0ff */
[----:B------:R-:W-:Y:S01]  /*6160*/  FFMA R13, R91, R32, R13 ;  /* 0x000000205b0d7223 */ /* 0x000fe2000000000d */
[C---:B----4-:R-:W-:Y:S01]  /*6170*/  SHF.L.U32 R32, R124.reuse, 0x10, RZ ;  /* 0x000000107c207819 */ /* 0x050fe200000006ff */
[----:B------:R-:W-:Y:S01]  /*6180*/  FMUL R19, R71, R19 ;  /* 0x0000001347137220 */ /* 0x000fe20000400000 */
[----:B------:R-:W-:Y:S01]  /*6190*/  LOP3.LUT R36, R124, 0xffff0000, RZ, 0xc0, !PT ;  /* 0xffff00007c247812 */ /* 0x000fe200078ec0ff */
[----:B------:R-:W-:Y:S01]  /*61a0*/  FFMA R14, R91, R33, R14 ;  /* 0x000000215b0e7223 */ /* 0x000fe2000000000e */
[----:B------:R-:W-:Y:S01]  /*61b0*/  SHF.L.U32 R33, R125, 0x10, RZ ;  /* 0x000000107d217819 */ /* 0x000fe200000006ff */
[C---:B------:R-:W-:Y:S01]  /*61c0*/  FFMA R19, R91.reuse, R34, R19 ;  /* 0x000000225b137223 */ /* 0x040fe20000000013 */
[C---:B------:R-:W-:Y:S01]  /*61d0*/  FFMA R16, R91.reuse, R32, R16 ;  /* 0x000000205b107223 */ /* 0x040fe20000000010 */
[----:B------:R-:W-:Y:S01]  /*61e0*/  FFMA R17, R91, R36, R17 ;  /* 0x000000245b117223 */ /* 0x000fe20000000011 */
[----:B------:R-:W-:Y:S01]  /*61f0*/  LOP3.LUT R32, R125, 0xffff0000, RZ, 0xc0, !PT ;  /* 0xffff00007d207812 */ /* 0x000fe200078ec0ff */
[----:B------:R-:W-:Y:S01]  /*6200*/  FFMA R18, R91, R33, R18 ;  /* 0x000000215b127223 */ /* 0x000fe20000000012 */
[C---:B------:R-:W-:Y:S01]  /*6210*/  SHF.L.U32 R34, R126.reuse, 0x10, RZ ;  /* 0x000000107e227819 */ /* 0x040fe200000006ff */
[C---:B------:R-:W-:Y:S01]  /*6220*/  FMUL R23, R71.reuse, R23 ;  /* 0x0000001747177220 */ /* 0x040fe20000400000 */
[----:B------:R-:W-:Y:S01]  /*6230*/  LOP3.LUT R33, R126, 0xffff0000, RZ, 0xc0, !PT ;  /* 0xffff00007e217812 */ /* 0x000fe200078ec0ff */
[----:B------:R-:W-:Y:S01]  /*6240*/  FMUL R27, R71, R27 ;  /* 0x0000001b471b7220 */ /* 0x000fe20000400000 */
[----:B------:R-:W-:Y:S01]  /*6250*/  SHF.L.U32 R36, R127, 0x10, RZ ;  /* 0x000000107f247819 */ /* 0x000fe200000006ff */
[C---:B------:R-:W-:Y:S01]  /*6260*/  FFMA R23, R91.reuse, R32, R23 ;  /* 0x000000205b177223 */ /* 0x040fe20000000017 */
[----:B------:R-:W-:Y:S01]  /*6270*/  FFMA R20, R91, R34, R20 ;  /* 0x000000225b147223 */ /* 0x000fe20000000014 */
[----:B------:R-:W-:Y:S01]  /*6280*/  LOP3.LUT R32, R127, 0xffff0000, RZ, 0xc0, !PT ;  /* 0xffff00007f207812 */ /* 0x000fe200078ec0ff */
[C---:B------:R-:W-:Y:S01]  /*6290*/  FFMA R21, R91.reuse, R33, R21 ;  /* 0x000000215b157223 */ /* 0x040fe20000000015 */
[C---:B------:R-:W-:Y:S01]  /*62a0*/  SHF.L.U32 R33, R128.reuse, 0x10, RZ ;  /* 0x0000001080217819 */ /* 0x040fe200000006ff */
        /* <DEDUP_REMOVED lines=10> */
[C---:B------:R-:W-:Y:S01]  /*6350*/  FFMA R31, R91.reuse, R36, R31 ;  /* 0x000000245b1f7223 */ /* 0x040fe2000000001f */
[----:B------:R-:W-:Y:S01]  /*6360*/  LOP3.LUT R32, R130, 0xffff0000, RZ, 0xc0, !PT ;  /* 0xffff000082207812 */ /* 0x000fe200078ec0ff */
[----:B------:R-:W-:Y:S01]  /*6370*/  FFMA R28, R91, R33, R28 ;  /* 0x000000215b1c7223 */ /* 0x000fe2000000001c */
[----:B------:R-:W-:Y:S01]  /*6380*/  SHF.L.U32 R34, R131, 0x10, RZ ;  /* 0x0000001083227819 */ /* 0x000fe200000006ff */
[----:B------:R-:W-:Y:S01]  /*6390*/  FMUL R35, R71, R35 ;  /* 0x0000002347237220 */ /* 0x000fe20000400000 */
[----:B------:R-:W-:Y:S01]  /*63a0*/  LOP3.LUT R33, R131, 0xffff0000, RZ, 0xc0, !PT ;  /* 0xffff000083217812 */ /* 0x000fe200078ec0ff */
[C---:B------:R-:W-:Y:S02]  /*63b0*/  FFMA R29, R91.reuse, R32, R29 ;  /* 0x000000205b1d7223 */ /* 0x040fe4000000001d */
[C---:B------:R-:W-:Y:S02]  /*63c0*/  FFMA R30, R91.reuse, R34, R30 ;  /* 0x000000225b1e7223 */ /* 0x040fe4000000001e */
[----:B------:R-:W-:Y:S01]  /*63d0*/  FFMA R35, R91, R33, R35 ;  /* 0x000000215b237223 */ /* 0x000fe20000000023 */
[----:B------:R-:W-:Y:S04]  /*63e0*/  FFMA.SAT R32, R0, -R87, 0.5 ;  /* 0x3f00000000207423 */ /* 0x000fe80000002857 */
[----:B------:R-:W-:Y:S04]  /*63f0*/  FFMA.RM R54, R32, R53, 12582913 ;  /* 0x4b40000120367423 */ /* 0x000fe80000004035 */
[----:B------:R-:W-:Y:S04]  /*6400*/  FADD R32, R54, -12583039 ;  /* 0xcb40007f36207421 */ /* 0x000fe80000000000 */
[C---:B------:R-:W-:Y:S04]  /*6410*/  FFMA R32, R0.reuse, -1.4426950216293334961, -R32 ;  /* 0xbfb8aa3b00207823 */ /* 0x040fe80000000820 */
[----:B------:R-:W-:Y:S01]  /*6420*/  FFMA R32, R0, -1.925963033500011079e-08, R32 ;  /* 0xb2a5706000207823 */ /* 0x000fe20000000020 */
[C---:B------:R-:W-:Y:S03]  /*6430*/  FFMA.SAT R33, R2.reuse, -R87, 0.5 ;  /* 0x3f00000002217423 */ /* 0x040fe60000002857 */
[----:B------:R-:W1:Y:S01]  /*6440*/  MUFU.EX2 R88, R32 ;  /* 0x0000002000587308 */ /* 0x000e620000000800 */
[----:B------:R-:W-:Y:S04]  /*6450*/  FFMA.RM R55, R33, R53, 12582913 ;  /* 0x4b40000121377423 */ /* 0x000fe80000004035 */
[----:B------:R-:W-:Y:S04]  /*6460*/  FADD R33, R55, -12583039 ;  /* 0xcb40007f37217421 */ /* 0x000fe80000000000 */
[C---:B------:R-:W-:Y:S04]  /*6470*/  FFMA R33, R2.reuse, -1.4426950216293334961, -R33 ;  /* 0xbfb8aa3b02217823 */ /* 0x040fe80000000821 */
[----:B------:R-:W-:Y:S01]  /*6480*/  FFMA R33, R2, -1.925963033500011079e-08, R33 ;  /* 0xb2a5706002217823 */ /* 0x000fe20000000021 */
[C---:B------:R-:W-:Y:S03]  /*6490*/  FFMA.SAT R34, R3.reuse, -R87, 0.5 ;  /* 0x3f00000003227423 */ /* 0x040fe60000002857 */
[----:B------:R-:W2:Y:S01]  /*64a0*/  MUFU.EX2 R90, R33 ;  /* 0x00000021005a7308 */ /* 0x000ea20000000800 */
[----:B------:R-:W-:Y:S04]  /*64b0*/  FFMA.RM R56, R34, R53, 12582913 ;  /* 0x4b40000122387423 */ /* 0x000fe80000004035 */
[----:B------:R-:W-:Y:S04]  /*64c0*/  FADD R34, R56, -12583039 ;  /* 0xcb40007f38227421 */ /* 0x000fe80000000000 */
[C---:B------:R-:W-:Y:S04]  /*64d0*/  FFMA R34, R3.reuse, -1.4426950216293334961, -R34 ;  /* 0xbfb8aa3b03227823 */ /* 0x040fe80000000822 */
[----:B------:R-:W-:Y:S01]  /*64e0*/  FFMA R34, R3, -1.925963033500011079e-08, R34 ;  /* 0xb2a5706003227823 */ /* 0x000fe20000000022 */
[----:B------:R-:W-:Y:S03]  /*64f0*/  FFMA.SAT R36, R7, -R87, 0.5 ;  /* 0x3f00000007247423 */ /* 0x000fe60000002857 */
[----:B------:R-:W3:Y:S01]  /*6500*/  MUFU.EX2 R89, R34 ;  /* 0x0000002200597308 */ /* 0x000ee20000000800 */
[----:B------:R-:W-:Y:S04]  /*6510*/  FFMA.RM R57, R36, R53, 12582913 ;  /* 0x4b40000124397423 */ /* 0x000fe80000004035 */
[----:B------:R-:W-:Y:S04]  /*6520*/  FADD R36, R57, -12583039 ;  /* 0xcb40007f39247421 */ /* 0x000fe80000000000 */
[C---:B------:R-:W-:Y:S04]  /*6530*/  FFMA R36, R7.reuse, -1.4426950216293334961, -R36 ;  /* 0xbfb8aa3b07247823 */ /* 0x040fe80000000824 */
[----:B------:R-:W-:Y:S01]  /*6540*/  FFMA R36, R7, -1.925963033500011079e-08, R36 ;  /* 0xb2a5706007247823 */ /* 0x000fe20000000024 */
[----:B------:R-:W-:Y:S03]  /*6550*/  FFMA.SAT R37, R4, -R87, 0.5 ;  /* 0x3f00000004257423 */ /* 0x000fe60000002857 */
[----:B------:R-:W4:Y:S01]  /*6560*/  MUFU.EX2 R92, R36 ;  /* 0x00000024005c7308 */ /* 0x000f220000000800 */
[----:B------:R-:W-:Y:S04]  /*6570*/  FFMA.RM R58, R37, R53, 12582913 ;  /* 0x4b400001253a7423 */ /* 0x000fe80000004035 */
[----:B------:R-:W-:Y:S04]  /*6580*/  FADD R37, R58, -12583039 ;  /* 0xcb40007f3a257421 */ /* 0x000fe80000000000 */
[C---:B------:R-:W-:Y:S04]  /*6590*/  FFMA R37, R4.reuse, -1.4426950216293334961, -R37 ;  /* 0xbfb8aa3b04257823 */ /* 0x040fe80000000825 */
[----:B------:R-:W-:Y:S01]  /*65a0*/  FFMA R37, R4, -1.925963033500011079e-08, R37 ;  /* 0xb2a5706004257823 */ /* 0x000fe20000000025 */
[----:B------:R-:W-:Y:S03]  /*65b0*/  FFMA.SAT R38, R5, -R87, 0.5 ;  /* 0x3f00000005267423 */ /* 0x000fe60000002857 */
[----:B------:R-:W5:Y:S01]  /*65c0*/  MUFU.EX2 R93, R37 ;  /* 0x00000025005d7308 */ /* 0x000f620000000800 */
        /* <DEDUP_REMOVED lines=34> */
[C---:B------:R-:W-:Y:S03]  /*67f0*/  FFMA.SAT R44, R15.reuse, -R87, 0.5 ;  /* 0x3f0000000f2c7423 */ /* 0x040fe60000002857 */
        /* <DEDUP_REMOVED lines=36> */
[----:B------:R1:W5:Y:S01]  /*6a40*/  MUFU.EX2 R105, R49 ;  /* 0x0000003100697308 */ /* 0x0003620000000800 */
[----:B------:R-:W-:Y:S04]  /*6a50*/  FFMA.RM R78, R50, R53, 12582913 ;  /* 0x4b400001324e7423 */ /* 0x000fe80000004035 */
[----:B------:R-:W-:Y:S04]  /*6a60*/  FADD R50, R78, -12583039 ;  /* 0xcb40007f4e327421 */ /* 0x000fe80000000000 */
[C---:B------:R-:W-:Y:S04]  /*6a70*/  FFMA R50, R17.reuse, -1.4426950216293334961, -R50 ;  /* 0xbfb8aa3b11327823 */ /* 0x040fe80000000832 */
[----:B------:R-:W-:Y:S01]  /*6a80*/  FFMA R50, R17, -1.925963033500011079e-08, R50 ;  /* 0xb2a5706011327823 */ /* 0x000fe20000000032 */
[C---:B------:R-:W-:Y:S03]  /*6a90*/  FFMA.SAT R51, R18.reuse, -R87, 0.5 ;  /* 0x3f00000012337423 */ /* 0x040fe60000002857 */
[----:B------:R2:W5:Y:S01]  /*6aa0*/  MUFU.EX2 R106, R50 ;  /* 0x00000032006a7308 */ /* 0x0005620000000800 */
[----:B------:R-:W-:Y:S01]  /*6ab0*/  FFMA.RM R79, R51, R53, 12582913 ;  /* 0x4b400001334f7423 */ /* 0x000fe20000004035 */
[----:B-1----:R-:W-:Y:S03]  /*6ac0*/  MOV R49, UR37 ;  /* 0x0000002500317c02 */ /* 0x002fe60008000f00 */
[----:B------:R-:W-:Y:S04]  /*6ad0*/  FADD R51, R79, -12583039 ;  /* 0xcb40007f4f337421 */ /* 0x000fe80000000000 */
[C---:B------:R-:W-:Y:S04]  /*6ae0*/  FFMA R51, R18.reuse, -1.4426950216293334961, -R51 ;  /* 0xbfb8aa3b12337823 */ /* 0x040fe80000000833 */
[----:B------:R-:W-:Y:S01]  /*6af0*/  FFMA R51, R18, -1.925963033500011079e-08, R51 ;  /* 0xb2a5706012337823 */ /* 0x000fe20000000033 */
[----:B------:R-:W-:Y:S03]  /*6b00*/  FFMA.SAT R52, R23, -R87, 0.5 ;  /* 0x3f00000017347423 */ /* 0x000fe60000002857 */
[----:B------:R1:W5:Y:S01]  /*6b10*/  MUFU.EX2 R107, R51 ;  /* 0x00000033006b7308 */ /* 0x0003620000000800 */
[----:B------:R-:W-:Y:S01]  /*6b20*/  FFMA.RM R80, R52, R53, 12582913 ;  /* 0x4b40000134507423 */ /* 0x000fe20000004035 */
[----:B--2---:R-:W-:Y:S03]  /*6b30*/  @!P1 IADD3 R50, PT, PT, R69, 0x1, RZ ;  /* 0x0000000145329810 */ /* 0x004fe60007ffe0ff */
[----:B------:R-:W-:Y:S01]  /*6b40*/  FADD R52, R80, -12583039 ;  /* 0xcb40007f50347421 */ /* 0x000fe20000000000 */
[C---:B------:R-:W-:Y:S03]  /*6b50*/  @!P1 ISETP.NE.AND P0, PT, R50.reuse, 0x4, PT ;  /* 0x000000043200980c */ /* 0x040fe60003f05270 */
[C---:B------:R-:W-:Y:S01]  /*6b60*/  FFMA R52, R23.reuse, -1.4426950216293334961, -R52 ;  /* 0xbfb8aa3b17347823 */ /* 0x040fe20000000834 */
[----:B------:R-:W-:Y:S03]  /*6b70*/  @!P1 SEL R69, R50, RZ, P0 ;  /* 0x000000ff32459207 */ /* 0x000fe60000000000 */
[----:B------:R-:W-:Y:S01]  /*6b80*/  FFMA R52, R23, -1.925963033500011079e-08, R52 ;  /* 0xb2a5706017347823 */ /* 0x000fe20000000034 */
[----:B------:R-:W-:Y:S03]  /*6b90*/  FFMA.SAT R81, R20, -R87, 0.5 ;  /* 0x3f00000014517423 */ /* 0x000fe60000002857 */
[----:B------:R-:W2:Y:S01]  /*6ba0*/  MUFU.EX2 R108, R52 ;  /* 0x00000034006c7308 */ /* 0x000ea20000000800 */
[----:B------:R-:W-:Y:S01]  /*6bb0*/  FFMA.RM R81, R81, R53, 12582913 ;  /* 0x4b40000151517423 */ /* 0x000fe20000004035 */
[----:B-1----:R-:W-:Y:S03]  /*6bc0*/  @!P1 IADD3 R51, PT, PT, R112, 0xf0, RZ ;  /* 0x000000f070339810 */ /* 0x002fe60007ffe0ff */
[----:B------:R-:W-:Y:S01]  /*6bd0*/  FADD R32, R81, -12583039 ;  /* 0xcb40007f51207421 */ /* 0x000fe20000000000 */
[----:B------:R-:W-:Y:S02]  /*6be0*/  @!P1 PRMT R49, R49, 0x654, R51 ;  /* 0x0000065431319816 */ /* 0x000fe40000000033 */
[----:B------:R-:W-:Y:S01]  /*6bf0*/  SHF.L.U32 R51, R61, 0x17, RZ ;  /* 0x000000173d337819 */ /* 0x000fe200000006ff */
[C---:B------:R-:W-:Y:S01]  /*6c00*/  FFMA R32, R20.reuse, -1.4426950216293334961, -R32 ;  /* 0xbfb8aa3b14207823 */ /* 0x040fe20000000820 */
[----:B------:R1:W-:Y:S03]  /*6c10*/  @!P1 SYNCS.ARRIVE.TRANS64.RED.A1T0 RZ, [R49+URZ], RZ ;  /* 0x000000ff31ff99a7 */ /* 0x0003e600081004ff */
[----:B------:R-:W-:Y:S01]  /*6c20*/  FFMA R32, R20, -1.925963033500011079e-08, R32 ;  /* 0xb2a5706014207823 */ /* 0x000fe20000000020 */
[----:B------:R-:W-:Y:S03]  /*6c30*/  FFMA.SAT R33, R21, -R87, 0.5 ;  /* 0x3f00000015217423 */ /* 0x000fe60000002857 */
[----:B------:R-:W2:Y:S01]  /*6c40*/  MUFU.EX2 R109, R32 ;  /* 0x00000020006d7308 */ /* 0x000ea20000000800 */
[----:B------:R-:W-:Y:S04]  /*6c50*/  FFMA.RM R82, R33, R53, 12582913 ;  /* 0x4b40000121527423 */ /* 0x000fe80000004035 */
[----:B------:R-:W-:Y:S04]  /*6c60*/  FADD R33, R82, -12583039 ;  /* 0xcb40007f52217421 */ /* 0x000fe80000000000 */
[C---:B------:R-:W-:Y:S04]  /*6c70*/  FFMA R33, R21.reuse, -1.4426950216293334961, -R33 ;  /* 0xbfb8aa3b15217823 */ /* 0x040fe80000000821 */
[----:B------:R-:W-:Y:S01]  /*6c80*/  FFMA R33, R21, -1.925963033500011079e-08, R33 ;  /* 0xb2a5706015217823 */ /* 0x000fe20000000021 */
[----:B------:R-:W-:Y:S01]  /*6c90*/  FFMA.SAT R34, R22, -R87, 0.5 ;  /* 0x3f00000016227423 */ /* 0x000fe20000002857 */
[----:B-1----:R-:W-:Y:S02]  /*6ca0*/  @!P1 SEL R49, RZ, 0x1, P0 ;  /* 0x00000001ff319807 */ /* 0x002fe40000000000 */
[----:B------:R-:W1:Y:S01]  /*6cb0*/  MUFU.EX2 R110, R33 ;  /* 0x00000021006e7308 */ /* 0x000e620000000800 */
[----:B------:R-:W-:Y:S01]  /*6cc0*/  FFMA.RM R83, R34, R53, 12582913 ;  /* 0x4b40000122537423 */ /* 0x000fe20000004035 */
[----:B------:R-:W-:Y:S03]  /*6cd0*/  @!P1 LOP3.LUT R150, R150, R49, RZ, 0x3c, !PT ;  /* 0x0000003196969212 */ /* 0x000fe600078e3cff */
[----:B------:R-:W-:Y:S01]  /*6ce0*/  FADD R34, R83, -12583039 ;  /* 0xcb40007f53227421 */ /* 0x000fe20000000000 */
[----:B------:R-:W-:Y:S03]  /*6cf0*/  SHF.L.U32 R49, R57, 0x17, RZ ;  /* 0x0000001739317819 */ /* 0x000fe600000006ff */
[C---:B------:R-:W-:Y:S04]  /*6d00*/  FFMA R34, R22.reuse, -1.4426950216293334961, -R34 ;  /* 0xbfb8aa3b16227823 */ /* 0x040fe80000000822 */
[----:B------:R-:W-:Y:S01]  /*6d10*/  FFMA R34, R22, -1.925963033500011079e-08, R34 ;  /* 0xb2a5706016227823 */ /* 0x000fe20000000022 */
[C---:B------:R-:W-:Y:S03]  /*6d20*/  FFMA.SAT R36, R27.reuse, -R87, 0.5 ;  /* 0x3f0000001b247423 */ /* 0x040fe60000002857 */
[----:B------:R3:W1:Y:S01]  /*6d30*/  MUFU.EX2 R111, R34 ;  /* 0x00000022006f7308 */ /* 0x0006620000000800 */
[----:B------:R-:W-:Y:S04]  /*6d40*/  FFMA.RM R84, R36, R53, 12582913 ;  /* 0x4b40000124547423 */ /* 0x000fe80000004035 */
[----:B------:R-:W-:Y:S04]  /*6d50*/  FADD R36, R84, -12583039 ;  /* 0xcb40007f54247421 */ /* 0x000fe80000000000 */
[C---:B------:R-:W-:Y:S04]  /*6d60*/  FFMA R36, R27.reuse, -1.4426950216293334961, -R36 ;  /* 0xbfb8aa3b1b247823 */ /* 0x040fe80000000824 */
[----:B------:R-:W-:Y:S01]  /*6d70*/  FFMA R36, R27, -1.925963033500011079e-08, R36 ;  /* 0xb2a570601b247823 */ /* 0x000fe20000000024 */
[----:B------:R-:W-:Y:S03]  /*6d80*/  FFMA.SAT R37, R24, -R87, 0.5 ;  /* 0x3f00000018257423 */ /* 0x000fe60000002857 */
[----:B------:R4:W1:Y:S01]  /*6d90*/  MUFU.EX2 R112, R36 ;  /* 0x0000002400707308 */ /* 0x0008620000000800 */
[----:B------:R-:W-:Y:S01]  /*6da0*/  FFMA.RM R85, R37, R53, 12582913 ;  /* 0x4b40000125557423 */ /* 0x000fe20000004035 */
[----:B---3--:R-:W-:Y:S03]  /*6db0*/  SHF.L.U32 R34, R54, 0x17, RZ ;  /* 0x0000001736227819 */ /* 0x008fe600000006ff */
[----:B------:R-:W-:Y:S04]  /*6dc0*/  FADD R37, R85, -12583039 ;  /* 0xcb40007f55257421 */ /* 0x000fe80000000000 */
[C---:B------:R-:W-:Y:S04]  /*6dd0*/  FFMA R37, R24.reuse, -1.4426950216293334961, -R37 ;  /* 0xbfb8aa3b18257823 */ /* 0x040fe80000000825 */
[----:B------:R-:W-:Y:S01]  /*6de0*/  FFMA R37, R24, -1.925963033500011079e-08, R37 ;  /* 0xb2a5706018257823 */ /* 0x000fe20000000025 */
[----:B------:R-:W-:Y:S03]  /*6df0*/  FFMA.SAT R38, R25, -R87, 0.5 ;  /* 0x3f00000019267423 */ /* 0x000fe60000002857 */
[----:B------:R3:W1:Y:S01]  /*6e00*/  MUFU.EX2 R113, R37 ;  /* 0x0000002500717308 */ /* 0x0006620000000800 */
[----:B------:R-:W-:Y:S01]  /*6e10*/  FFMA.RM R86, R38, R53, 12582913 ;  /* 0x4b40000126567423 */ /* 0x000fe20000004035 */
[----:B----4-:R-:W-:Y:S02]  /*6e20*/  SHF.L.U32 R36, R55, 0x17, RZ ;  /* 0x0000001737247819 */ /* 0x010fe400000006ff */
[----:B------:R-:W-:Y:S01]  /*6e30*/  SHF.L.U32 R55, R82, 0x17, RZ ;  /* 0x0000001752377819 */ /* 0x000fe200000006ff */
[----:B------:R-:W-:Y:S04]  /*6e40*/  FADD R38, R86, -12583039 ;  /* 0xcb40007f56267421 */ /* 0x000fe80000000000 */
[C---:B------:R-:W-:Y:S04]  /*6e50*/  FFMA R38, R25.reuse, -1.4426950216293334961, -R38 ;  /* 0xbfb8aa3b19267823 */ /* 0x040fe80000000826 */
[----:B------:R-:W-:Y:S01]  /*6e60*/  FFMA R38, R25, -1.925963033500011079e-08, R38 ;  /* 0xb2a5706019267823 */ /* 0x000fe20000000026 */
[----:B------:R-:W-:Y:S03]  /*6e70*/  FFMA.SAT R39, R26, -R87, 0.5 ;  /* 0x3f0000001a277423 */ /* 0x000fe60000002857 */
[----:B------:R4:W1:Y:S01]  /*6e80*/  MUFU.EX2 R114, R38 ;  /* 0x0000002600727308 */ /* 0x0008620000000800 */
[----:B------:R-:W-:Y:S01]  /*6e90*/  FFMA.RM R43, R39, R53, 12582913 ;  /* 0x4b400001272b7423 */ /* 0x000fe20000004035 */
[----:B---3--:R-:W-:Y:S03]  /*6ea0*/  SHF.L.U32 R37, R56, 0x17, RZ ;  /* 0x0000001738257819 */ /* 0x008fe600000006ff */
[C---:B------:R-:W-:Y:S01]  /*6eb0*/  FADD R39, R43.reuse, -12583039 ;  /* 0xcb40007f2b277421 */ /* 0x040fe20000000000 */
[----:B------:R-:W-:Y:S03]  /*6ec0*/  SHF.L.U32 R43, R43, 0x17, RZ ;  /* 0x000000172b2b7819 */ /* 0x000fe600000006ff */
[C---:B------:R-:W-:Y:S04]  /*6ed0*/  FFMA R39, R26.reuse, -1.4426950216293334961, -R39 ;  /* 0xbfb8aa3b1a277823 */ /* 0x040fe80000000827 */
[----:B------:R-:W-:Y:S01]  /*6ee0*/  FFMA R39, R26, -1.925963033500011079e-08, R39 ;  /* 0xb2a570601a277823 */ /* 0x000fe20000000027 */
[C---:B------:R-:W-:Y:S01]  /*6ef0*/  FFMA.SAT R40, R31.reuse, -R87, 0.5 ;  /* 0x3f0000001f287423 */ /* 0x040fe20000002857 */
[----:B----4-:R-:W-:Y:S03]  /*6f00*/  SHF.L.U32 R38, R58, 0x17, RZ ;  /* 0x000000173a267819 */ /* 0x010fe600000006ff */
[----:B------:R-:W-:Y:S04]  /*6f10*/  FFMA.RM R44, R40, R53, 12582913 ;  /* 0x4b400001282c7423 */ /* 0x000fe80000004035 */
[----:B------:R-:W-:Y:S04]  /*6f20*/  FADD R40, R44, -12583039 ;  /* 0xcb40007f2c287421 */ /* 0x000fe80000000000 */
[C---:B------:R-:W-:Y:S04]  /*6f30*/  FFMA R40, R31.reuse, -1.4426950216293334961, -R40 ;  /* 0xbfb8aa3b1f287823 */ /* 0x040fe80000000828 */
[----:B------:R-:W-:Y:S01]  /*6f40*/  FFMA R40, R31, -1.925963033500011079e-08, R40 ;  /* 0xb2a570601f287823 */ /* 0x000fe20000000028 */
[C---:B------:R-:W-:Y:S04]  /*6f50*/  FFMA.SAT R41, R28.reuse, -R87, 0.5 ;  /* 0x3f0000001c297423 */ /* 0x040fe80000002857 */
        /* <DEDUP_REMOVED lines=14> */
[----:B------:R-:W-:Y:S04]  /*7040*/  FFMA.SAT R33, R35, -R87, 0.5 ;  /* 0x3f00000023217423 */ /* 0x000fe80000002857 */
[----:B------:R-:W-:Y:S04]  /*7050*/  FFMA.RM R48, R33, R53, 12582913 ;  /* 0x4b40000121307423 */ /* 0x000fe80000004035 */
[----:B------:R-:W-:Y:S04]  /*7060*/  FADD R33, R48, -12583039 ;  /* 0xcb40007f30217421 */ /* 0x000fe80000000000 */
[C---:B------:R-:W-:Y:S04]  /*7070*/  FFMA R33, R35.reuse, -1.4426950216293334961, -R33 ;  /* 0xbfb8aa3b23217823 */ /* 0x040fe80000000821 */
[----:B------:R-:W-:Y:S01]  /*7080*/  FFMA R33, R35, -1.925963033500011079e-08, R33 ;  /* 0xb2a5706023217823 */ /* 0x000fe20000000021 */
[----:B------:R-:W-:Y:S01]  /*7090*/  FFMA R34, R88, R34, 1 ;  /* 0x3f80000058227423 */ /* 0x000fe20000000022 */
[----:B------:R-:W-:Y:S01]  /*70a0*/  FFMA R90, R90, R36, 1 ;  /* 0x3f8000005a5a7423 */ /* 0x000fe20000000024 */
[----:B------:R-:W-:Y:S01]  /*70b0*/  FFMA R36, R89, R37, 1 ;  /* 0x3f80000059247423 */ /* 0x000fe20000000025 */
[----:B------:R-:W-:Y:S01]  /*70c0*/  FFMA R37, R92, R49, 1 ;  /* 0x3f8000005c257423 */ /* 0x000fe20000000031 */
[----:B------:R-:W-:Y:S01]  /*70d0*/  SHF.L.U32 R49, R59, 0x17, RZ ;  /* 0x000000173b317819 */ /* 0x000fe200000006ff */
[----:B-----5:R-:W-:Y:S01]  /*70e0*/  FFMA R38, R93, R38, 1 ;  /* 0x3f8000005d267423 */ /* 0x020fe20000000026 */
[----:B------:R-:W-:Y:S04]  /*70f0*/  IADD3 R50, PT, PT, R34, 0x1800000, RZ ;  /* 0x0180000022327810 */ /* 0x000fe80007ffe0ff */
[----:B------:R-:W-:Y:S04]  /*7100*/  LOP3.LUT R50, R50, 0x7f800000, RZ, 0xc0, !PT ;  /* 0x7f80000032327812 */ /* 0x000fe800078ec0ff */
[----:B------:R-:W-:Y:S02]  /*7110*/  ISETP.GT.U32.AND P0, PT, R50, 0x1ffffff, PT ;  /* 0x01ffffff3200780c */ /* 0x000fe40003f04070 */
[----:B------:R-:W-:Y:S02]  /*7120*/  SHF.L.U32 R50, R60, 0x17, RZ ;  /* 0x000000173c327819 */ /* 0x000fe400000006ff */
[----:B------:R3:W4:Y:S02]  /*7130*/  MUFU.EX2 R60, R39 ;  /* 0x00000027003c7308 */ /* 0x0007240000000800 */
[----:B---3--:R-:W-:Y:S01]  /*7140*/  FFMA R39, R94, R49, 1 ;  /* 0x3f8000005e277423 */ /* 0x008fe20000000031 */
[----:B------:R-:W-:Y:S01]  /*7150*/  SHF.L.U32 R49, R62, 0x17, RZ ;  /* 0x000000173e317819 */ /* 0x000fe200000006ff */
[----:B------:R-:W-:Y:S01]  /*7160*/  FFMA R56, R95, R50, 1 ;  /* 0x3f8000005f387423 */ /* 0x000fe20000000032 */
[----:B------:R-:W-:Y:S01]  /*7170*/  SHF.L.U32 R50, R63, 0x17, RZ ;  /* 0x000000173f327819 */ /* 0x000fe200000006ff */
[----:B------:R-:W-:Y:S04]  /*7180*/  FFMA R53, R96, R51, 1 ;  /* 0x3f80000060357423 */ /* 0x000fe80000000033 */
[----:B------:R3:W5:Y:S01]  /*7190*/  MUFU.EX2 R63, R40 ;  /* 0x00000028003f7308 */ /* 0x0007620000000800 */
[----:B------:R-:W-:Y:S01]  /*71a0*/  SHF.L.U32 R51, R64, 0x17, RZ ;  /* 0x0000001740337819 */ /* 0x000fe200000006ff */
[----:B------:R-:W-:Y:S01]  /*71b0*/  FFMA R89, R97, R49, 1 ;  /* 0x3f80000061597423 */ /* 0x000fe20000000031 */
[----:B------:R-:W-:Y:S01]  /*71c0*/  SHF.L.U32 R49, R73, 0x17, RZ ;  /* 0x0000001749317819 */ /* 0x000fe200000006ff */
[----:B------:R-:W-:Y:S01]  /*71d0*/  FFMA R88, R98, R50, 1 ;  /* 0x3f80000062587423 */ /* 0x000fe20000000032 */
[----:B------:R-:W-:Y:S01]  /*71e0*/  SHF.L.U32 R50, R74, 0x17, RZ ;  /* 0x000000174a327819 */ /* 0x000fe200000006ff */
[----:B------:R-:W-:Y:S01]  /*71f0*/  FFMA R87, R99, R51, 1 ;  /* 0x3f80000063577423 */ /* 0x000fe20000000033 */
[----:B------:R-:W-:Y:S03]  /*7200*/  SHF.L.U32 R51, R78, 0x17, RZ ;  /* 0x000000174e337819 */ /* 0x000fe600000006ff */
[----:B------:R2:W5:Y:S10]  /*7210*/  MUFU.EX2 R64, R41 ;  /* 0x0000002900407308 */ /* 0x0005740000000800 */
[----:B------:R1:W-:Y:S01]  /*7220*/  MUFU.EX2 R73, R32 ;  /* 0x0000002000497308 */ /* 0x0003e20000000800 */
[----:B---3--:R-:W-:Y:S05]  /*7230*/  SHF.L.U32 R40, R72, 0x17, RZ ;  /* 0x0000001748287819 */ /* 0x008fea00000006ff */
[----:B------:R-:W-:Y:S01]  /*7240*/  FFMA R62, R100, R40, 1 ;  /* 0x3f800000643e7423 */ /* 0x000fe20000000028 */
[----:B------:R-:W-:Y:S03]  /*7250*/  SHF.L.U32 R40, R75, 0x17, RZ ;  /* 0x000000174b287819 */ /* 0x000fe600000006ff */
[----:B------:R3:W5:Y:S01]  /*7260*/  MUFU.EX2 R72, R42 ;  /* 0x0000002a00487308 */ /* 0x0007620000000800 */
[----:B--2---:R-:W-:Y:S01]  /*7270*/  SHF.L.U32 R41, R76, 0x17, RZ ;  /* 0x000000174c297819 */ /* 0x004fe200000006ff */
[----:B------:R-:W-:Y:S01]  /*7280*/  FFMA R52, R101, R49, 1 ;  /* 0x3f80000065347423 */ /* 0x000fe20000000031 */
[----:B------:R-:W-:Y:S01]  /*7290*/  FFMA R49, R102, R50, 1 ;  /* 0x3f80000066317423 */ /* 0x000fe20000000032 */
[----:B------:R-:W-:Y:S01]  /*72a0*/  SHF.L.U32 R50, R77, 0x17, RZ ;  /* 0x000000174d327819 */ /* 0x000fe200000006ff */
[----:B------:R-:W-:Y:S01]  /*72b0*/  FFMA R77, R103, R40, 1 ;  /* 0x3f800000674d7423 */ /* 0x000fe20000000028 */
[----:B------:R-:W-:Y:S01]  /*72c0*/  SHF.L.U32 R40, R79, 0x17, RZ ;  /* 0x000000174f287819 */ /* 0x000fe200000006ff */
[----:B------:R-:W-:Y:S01]  /*72d0*/  FFMA R61, R104, R41, 1 ;  /* 0x3f800000683d7423 */ /* 0x000fe20000000029 */
[----:B------:R-:W-:Y:S01]  /*72e0*/  SHF.L.U32 R41, R80, 0x17, RZ ;  /* 0x0000001750297819 */ /* 0x000fe200000006ff */
[----:B------:R-:W-:Y:S01]  /*72f0*/  FFMA R50, R105, R50, 1 ;  /* 0x3f80000069327423 */ /* 0x000fe20000000032 */
[----:B-1----:R-:W-:Y:S01]  /*7300*/  SHF.L.U32 R32, R83, 0x17, RZ ;  /* 0x0000001753207819 */ /* 0x002fe200000006ff */
[----:B------:R-:W-:Y:S01]  /*7310*/  FFMA R51, R106, R51, 1 ;  /* 0x3f8000006a337423 */ /* 0x000fe20000000033 */
[----:B------:R-:W-:Y:S01]  /*7320*/  FFMA R76, R107, R40, 1 ;  /* 0x3f8000006b4c7423 */ /* 0x000fe20000000028 */
[----:B------:R-:W-:Y:S01]  /*7330*/  SHF.L.U32 R40, R84, 0x17, RZ ;  /* 0x0000001754287819 */ /* 0x000fe200000006ff */
[----:B------:R-:W-:Y:S01]  /*7340*/  FFMA R57, R108, R41, 1 ;  /* 0x3f8000006c397423 */ /* 0x000fe20000000029 */
[----:B------:R-:W-:Y:S02]  /*7350*/  SHF.L.U32 R41, R85, 0x17, RZ ;  /* 0x0000001755297819 */ /* 0x000fe400000006ff */
[----:B---3--:R-:W-:Y:S05]  /*7360*/  SHF.L.U32 R42, R81, 0x17, RZ ;  /* 0x00000017512a7819 */ /* 0x008fea00000006ff */
[----:B------:R-:W-:Y:S01]  /*7370*/  FFMA R54, R109, R42, 1 ;  /* 0x3f8000006d367423 */ /* 0x000fe2000000002a */
[----:B------:R-:W-:Y:S01]  /*7380*/  FFMA R55, R110, R55, 1 ;  /* 0x3f8000006e377423 */ /* 0x000fe20000000037 */
[----:B------:R1:W2:Y:S01]  /*7390*/  MUFU.EX2 R42, R33 ;  /* 0x00000021002a7308 */ /* 0x0002a20000000800 */
[----:B------:R-:W-:Y:S01]  /*73a0*/  FFMA R79, R111, R32, 1 ;  /* 0x3f8000006f4f7423 */ /* 0x000fe20000000020 */
[----:B------:R-:W-:Y:S01]  /*73b0*/  SHF.L.U32 R32, R44, 0x17, RZ ;  /* 0x000000172c207819 */ /* 0x000fe200000006ff */
[----:B------:R-:W-:Y:S01]  /*73c0*/  FFMA R75, R112, R40, 1 ;  /* 0x3f800000704b7423 */ /* 0x000fe20000000028 */
[----:B------:R-:W-:Y:S01]  /*73d0*/  SHF.L.U32 R40, R46, 0x17, RZ ;  /* 0x000000172e287819 */ /* 0x000fe200000006ff */
[----:B------:R-:W-:Y:S01]  /*73e0*/  FFMA R58, R113, R41, 1 ;  /* 0x3f800000713a7423 */ /* 0x000fe20000000029 */
[----:B------:R-:W-:Y:S02]  /*73f0*/  SHF.L.U32 R41, R47, 0x17, RZ ;  /* 0x000000172f297819 */ /* 0x000fe400000006ff */
[----:B-1----:R-:W-:Y:S05]  /*7400*/  SHF.L.U32 R33, R86, 0x17, RZ ;  /* 0x0000001756217819 */ /* 0x002fea00000006ff */
[----:B------:R-:W-:Y:S01]  /*7410*/  FFMA R59, R114, R33, 1 ;  /* 0x3f800000723b7423 */ /* 0x000fe20000000021 */
[----:B------:R-:W-:Y:S01]  /*7420*/  SHF.L.U32 R33, R45, 0x17, RZ ;  /* 0x000000172d217819 */ /* 0x000fe200000006ff */
[----:B----4-:R-:W-:Y:S01]  /*7430*/  FFMA R60, R60, R43, 1 ;  /* 0x3f8000003c3c7423 */ /* 0x010fe2000000002b */
[----:B------:R-:W-:Y:S01]  /*7440*/  SHF.L.U32 R43, R48, 0x17, RZ ;  /* 0x00000017302b7819 */ /* 0x000fe200000006ff */
[----:B-----5:R-:W-:Y:S02]  /*7450*/  FFMA R78, R63, R32, 1 ;  /* 0x3f8000003f4e7423 */ /* 0x020fe40000000020 */
[----:B------:R-:W-:Y:S01]  /*7460*/  FFMA R74, R64, R33, 1 ;  /* 0x3f800000404a7423 */ /* 0x000fe20000000021 */
[----:B------:R-:W-:Y:S01]  /*7470*/  FFMA R63, R72, R40, 1 ;  /* 0x3f800000483f7423 */ /* 0x000fe20000000028 */
[----:B------:R-:W-:Y:S01]  /*7480*/  FFMA R73, R73, R41, 1 ;  /* 0x3f80000049497423 */ /* 0x000fe20000000029 */
[----:B--2---:R-:W-:Y:S01]  /*7490*/  FFMA R72, R42, R43, 1 ;  /* 0x3f8000002a487423 */ /* 0x004fe2000000002b */
[----:B------:R-:W-:Y:S06]  /*74a0*/  @P0 BRA `(.L_x_105) ;  /* 0x0000000000140947 */ /* 0x000fec0003800000 */
[----:B------:R-:W-:Y:S02]  /*74b0*/  MOV R83, R34 ;  /* 0x0000002200537202 */ /* 0x000fe40000000f00 */
[----:B------:R-:W-:Y:S02]  /*74c0*/  MOV R82, 0x74e0 ;  /* 0x000074e000527802 */ /* 0x000fe40000000f00 */
[----:B------:R-:W-:Y:S05]  /*74d0*/  CALL.REL.NOINC `($__internal_3_$__cuda_sm20_rcp_rn_f32_slowpath) ;  /* 0x0000003400407944 */ /* 0x000fea0003c00000 */
[----:B------:R-:W-:Y:S01]  /*74e0*/  MOV R32, R64 ;  /* 0x0000004000207202 */ /* 0x000fe20000000f00 */
[----:B------:R-:W-:Y:S05]  /*74f0*/  BRA `(.L_x_106) ;  /* 0x0000000000107947 */ /* 0x000fea0003800000 */
.L_x_105:
[----:B------:R-:W1:Y:S02]  /*7500*/  MUFU.RCP R32, R34 ;  /* 0x0000002200207308 */ /* 0x000e640000001000 */
[----:B-1----:R-:W-:Y:S04]  /*7510*/  FFMA R34, R34, R32, -1 ;  /* 0xbf80000022227423 */ /* 0x002fe80000000020 */
[----:B------:R-:W-:Y:S04]  /*7520*/  FADD.FTZ R34, -R34, -RZ ;  /* 0x800000ff22227221 */ /* 0x000fe80000010100 */
[----:B------:R-:W-:Y:S07]  /*7530*/  FFMA R32, R32, R34, R32 ;  /* 0x0000002220207223 */ /* 0x000fee0000000020 */
.L_x_106:
[----:B------:R-:W-:Y:S05]  /*7540*/  BSYNC.RECONVERGENT B1 ;  /* 0x0000000000017941 */ /* 0x000fea0003800200 */
.L_x_104:
[----:B------:R-:W-:Y:S01]  /*7550*/  VIADD R33, R90, 0x1800000 ;  /* 0x018000005a217836 */ /* 0x000fe20000000000 */
[----:B------:R-:W-:Y:S04]  /*7560*/  BSSY.RECONVERGENT B1, `(.L_x_107) ;  /* 0x000000e000017945 */ /* 0x000fe80003800200 */
[----:B------:R-:W-:Y:S04]  /*7570*/  LOP3.LUT R33, R33, 0x7f800000, RZ, 0xc0, !PT ;  /* 0x7f80000021217812 */ /* 0x000fe800078ec0ff */
[----:B------:R-:W-:Y:S11]  /*7580*/  ISETP.GT.U32.AND P0, PT, R33, 0x1ffffff, PT ;  /* 0x01ffffff2100780c */ /* 0x000ff60003f04070 */
[----:B------:R-:W-:Y:S02]  /*7590*/  @!UPT UIADD3 URZ, UPT, UPT, URZ, URZ, URZ ;  /* 0x000000fffffff290 */ /* 0x000fe4000fffe0ff */
[----:B------:R-:W-:Y:S05]  /*75a0*/  @P0 BRA `(.L_x_108) ;  /* 0x0000000000140947 */ /* 0x000fea0003800000 */
[----:B------:R-:W-:Y:S02]  /*75b0*/  MOV R83, R90 ;  /* 0x0000005a00537202 */ /* 0x000fe40000000f00 */
[----:B------:R-:W-:Y:S02]  /*75c0*/  MOV R82, 0x75e0 ;  /* 0x000075e000527802 */ /* 0x000fe40000000f00 */
[----:B------:R-:W-:Y:S05]  /*75d0*/  CALL.REL.NOINC `($__internal_3_$__cuda_sm20_rcp_rn_f32_slowpath) ;  /* 0x0000003400007944 */ /* 0x000fea0003c00000 */
[----:B------:R-:W-:Y:S01]  /*75e0*/  MOV R33, R64 ;  /* 0x0000004000217202 */ /* 0x000fe20000000f00 */
[----:B------:R-:W-:Y:S05]  /*75f0*/  BRA `(.L_x_109) ;  /* 0x0000000000107947 */ /* 0x000fea0003800000 */
.L_x_108:
[----:B------:R-:W1:Y:S02]  /*7600*/  MUFU.RCP R33, R90 ;  /* 0x0000005a00217308 */ /* 0x000e640000001000 */
[----:B-1----:R-:W-:Y:S04]  /*7610*/  FFMA R34, R90, R33, -1 ;  /* 0xbf8000005a227423 */ /* 0x002fe80000000021 */
[----:B------:R-:W-:Y:S04]  /*7620*/  FADD.FTZ R34, -R34, -RZ ;  /* 0x800000ff22227221 */ /* 0x000fe80000010100 */
[----:B------:R-:W-:Y:S07]  /*7630*/  FFMA R33, R33, R34, R33 ;  /* 0x0000002221217223 */ /* 0x000fee0000000021 */
.L_x_109:
[----:B------:R-:W-:Y:S05]  /*7640*/  BSYNC.RECONVERGENT B1 ;  /* 0x0000000000017941 */ /* 0x000fea0003800200 */
.L_x_107:
        /* <DEDUP_REMOVED lines=11> */
.L_x_111:
[----:B------:R-:W1:Y:S02]  /*7700*/  MUFU.RCP R34, R36 ;  /* 0x0000002400227308 */ /* 0x000e640000001000 */
[----:B-1----:R-:W-:Y:S04]  /*7710*/  FFMA R36, R36, R34, -1 ;  /* 0xbf80000024247423 */ /* 0x002fe80000000022 */
[----:B------:R-:W-:Y:S04]  /*7720*/  FADD.FTZ R36, -R36, -RZ ;  /* 0x800000ff24247221 */ /* 0x000fe80000010100 */
[----:B------:R-:W-:Y:S07]  /*7730*/  FFMA R34, R34, R36, R34 ;  /* 0x0000002422227223 */ /* 0x000fee0000000022 */
.L_x_112:
[----:B------:R-:W-:Y:S05]  /*7740*/  BSYNC.RECONVERGENT B1 ;  /* 0x0000000000017941 */ /* 0x000fea0003800200 */
.L_x_110:
        /* <DEDUP_REMOVED lines=11> */
.L_x_114:
[----:B------:R-:W1:Y:S02]  /*7800*/  MUFU.RCP R36, R37 ;  /* 0x0000002500247308 */ /* 0x000e640000001000 */
[----:B-1----:R-:W-:Y:S04]  /*7810*/  FFMA R37, R37, R36, -1 ;  /* 0xbf80000025257423 */ /* 0x002fe80000000024 */
[----:B------:R-:W-:Y:S04]  /*7820*/  FADD.FTZ R37, -R37, -RZ ;  /* 0x800000ff25257221 */ /* 0x000fe80000010100 */
[----:B------:R-:W-:Y:S07]  /*7830*/  FFMA R36, R36, R37, R36 ;  /* 0x0000002524247223 */ /* 0x000fee0000000024 */
.L_x_115:
[----:B------:R-:W-:Y:S05]  /*7840*/  BSYNC.RECONVERGENT B1 ;  /* 0x0000000000017941 */ /* 0x000fea0003800200 */
.L_x_113:
        /* <DEDUP_REMOVED lines=11> */
.L_x_117:
[----:B------:R-:W1:Y:S02]  /*7900*/  MUFU.RCP R37, R38 ;  /* 0x0000002600257308 */ /* 0x000e640000001000 */
[----:B-1----:R-:W-:Y:S04]  /*7910*/  FFMA R38, R38, R37, -1 ;  /* 0xbf80000026267423 */ /* 0x002fe80000000025 */
[----:B------:R-:W-:Y:S04]  /*7920*/  FADD.FTZ R38, -R38, -RZ ;  /* 0x800000ff26267221 */ /* 0x000fe80000010100 */
[----:B------:R-:W-:Y:S07]  /*7930*/  FFMA R37, R37, R38, R37 ;  /* 0x0000002625257223 */ /* 0x000fee0000000025 */
.L_x_118:
[----:B------:R-:W-:Y:S05]  /*7940*/  BSYNC.RECONVERGENT B1 ;  /* 0x0000000000017941 */ /* 0x000fea0003800200 */
.L_x_116:
        /* <DEDUP_REMOVED lines=11> */
.L_x_120:
[----:B------:R-:W1:Y:S02]  /*7a00*/  MUFU.RCP R38, R39 ;  /* 0x0000002700267308 */ /* 0x000e640000001000 */
[----:B-1----:R-:W-:Y:S04]  /*7a10*/  FFMA R39, R39, R38, -1 ;  /* 0xbf80000027277423 */ /* 0x002fe80000000026 */
[----:B------:R-:W-:Y:S04]  /*7a20*/  FADD.FTZ R39, -R39, -RZ ;  /* 0x800000ff27277221 */ /* 0x000fe80000010100 */
[----:B------:R-:W-:Y:S07]  /*7a30*/  FFMA R38, R38, R39, R38 ;  /* 0x0000002726267223 */ /* 0x000fee0000000026 */
.L_x_121:
[----:B------:R-:W-:Y:S05]  /*7a40*/  BSYNC.RECONVERGENT B1 ;  /* 0x0000000000017941 */ /* 0x000fea0003800200 */
.L_x_119:
        /* <DEDUP_REMOVED lines=11> */
.L_x_123:
[----:B------:R-:W1:Y:S02]  /*7b00*/  MUFU.RCP R39, R56 ;  /* 0x0000003800277308 */ /* 0x000e640000001000 */
[----:B-1----:R-:W-:Y:S04]  /*7b10*/  FFMA R40, R56, R39, -1 ;  /* 0xbf80000038287423 */ /* 0x002fe80000000027 */
[----:B------:R-:W-:Y:S04]  /*7b20*/  FADD.FTZ R40, -R40, -RZ ;  /* 0x800000ff28287221 */ /* 0x000fe80000010100 */
[----:B------:R-:W-:Y:S07]  /*7b30*/  FFMA R39, R39, R40, R39 ;  /* 0x0000002827277223 */ /* 0x000fee0000000027 */
.L_x_124:
[----:B------:R-:W-:Y:S05]  /*7b40*/  BSYNC.RECONVERGENT B1 ;  /* 0x0000000000017941 */ /* 0x000fea0003800200 */
.L_x_122:
        /* <DEDUP_REMOVED lines=11> */
.L_x_126:
[----:B------:R-:W1:Y:S02]  /*7c00*/  MUFU.RCP R40, R53 ;  /* 0x0000003500287308 */ /* 0x000e640000001000 */
[----:B-1----:R-:W-:Y:S04]  /*7c10*/  FFMA R41, R53, R40, -1 ;  /* 0xbf80000035297423 */ /* 0x002fe80000000028 */
[----:B------:R-:W-:Y:S04]  /*7c20*/  FADD.FTZ R41, -R41, -RZ ;  /* 0x800000ff29297221 */ /* 0x000fe80000010100 */
[----:B------:R-:W-:Y:S07]  /*7c30*/  FFMA R40, R40, R41, R40 ;  /* 0x0000002928287223 */ /* 0x000fee0000000028 */
.L_x_127:
[----:B------:R-:W-:Y:S05]  /*7c40*/  BSYNC.RECONVERGENT B1 ;  /* 0x0000000000017941 */ /* 0x000fea0003800200 */
.L_x_125:
        /* <DEDUP_REMOVED lines=11> */
.L_x_129:
[----:B------:R-:W1:Y:S02]  /*7d00*/  MUFU.RCP R41, R89 ;  /* 0x0000005900297308 */ /* 0x000e640000001000 */
[----:B-1----:R-:W-:Y:S04]  /*7d10*/  FFMA R42, R89, R41, -1 ;  /* 0xbf800000592a7423 */ /* 0x002fe80000000029 */
[----:B------:R-:W-:Y:S04]  /*7d20*/  FADD.FTZ R42, -R42, -RZ ;  /* 0x800000ff2a2a7221 */ /* 0x000fe80000010100 */
[----:B------:R-:W-:Y:S07]  /*7d30*/  FFMA R41, R41, R42, R41 ;  /* 0x0000002a29297223 */ /* 0x000fee0000000029 */
.L_x_130:
[----:B------:R-:W-:Y:S05]  /*7d40*/  BSYNC.RECONVERGENT B1 ;  /* 0x0000000000017941 */ /* 0x000fea0003800200 */
.L_x_128:
        /* <DEDUP_REMOVED lines=11> */
.L_x_132:
[----:B------:R-:W1:Y:S02]  /*7e00*/  MUFU.RCP R42, R88 ;  /* 0x00000058002a7308 */ /* 0x000e640000001000 */
[----:B-1----:R-:W-:Y:S04]  /*7e10*/  FFMA R43, R88, R42, -1 ;  /* 0xbf800000582b7423 */ /* 0x002fe8000000002a */
[----:B------:R-:W-:Y:S04]  /*7e20*/  FADD.FTZ R43, -R43, -RZ ;  /* 0x800000ff2b2b7221 */ /* 0x000fe80000010100 */
[----:B------:R-:W-:Y:S07]  /*7e30*/  FFMA R42, R42, R43, R42 ;  /* 0x0000002b2a2a7223 */ /* 0x000fee000000002a */
.L_x_133:
[----:B------:R-:W-:Y:S05]  /*7e40*/  BSYNC.RECONVERGENT B1 ;  /* 0x0000000000017941 */ /* 0x000fea0003800200 */
.L_x_131:
        /* <DEDUP_REMOVED lines=11> */
.L_x_135:
[----:B------:R-:W1:Y:S02]  /*7f00*/  MUFU.RCP R43, R87 ;  /* 0x00000057002b7308 */ /* 0x000e640000001000 */
[----:B-1----:R-:W-:Y:S04]  /*7f10*/  FFMA R44, R87, R43, -1 ;  /* 0xbf800000572c7423 */ /* 0x002fe8000000002b */
[----:B------:R-:W-:Y:S04]  /*7f20*/  FADD.FTZ R44, -R44, -RZ ;  /* 0x800000ff2c2c7221 */ /* 0x000fe80000010100 */
[----:B------:R-:W-:Y:S07]  /*7f30*/  FFMA R43, R43, R44, R43 ;  /* 0x0000002c2b2b7223 */ /* 0x000fee000000002b */
.L_x_136:
[----:B------:R-:W-:Y:S05]  /*7f40*/  BSYNC.RECONVERGENT B1 ;  /* 0x0000000000017941 */ /* 0x000fea0003800200 */
.L_x_134:
        /* <DEDUP_REMOVED lines=11> */
.L_x_138:
[----:B------:R-:W1:Y:S02]  /*8000*/  MUFU.RCP R44, R62 ;  /* 0x0000003e002c7308 */ /* 0x000e640000001000 */
[----:B-1----:R-:W-:Y:S04]  /*8010*/  FFMA R45, R62, R44, -1 ;  /* 0xbf8000003e2d7423 */ /* 0x002fe8000000002c */
[----:B------:R-:W-:Y:S04]  /*8020*/  FADD.FTZ R45, -R45, -RZ ;  /* 0x800000ff2d2d7221 */ /* 0x000fe80000010100 */
[----:B------:R-:W-:Y:S07]  /*8030*/  FFMA R44, R44, R45, R44 ;  /* 0x0000002d2c2c7223 */ /* 0x000fee000000002c */
.L_x_139:
[----:B------:R-:W-:Y:S05]  /*8040*/  BSYNC.RECONVERGENT B1 ;  /* 0x0000000000017941 */ /* 0x000fea0003800200 */
.L_x_137:
        /* <DEDUP_REMOVED lines=11> */
.L_x_141:
[----:B------:R-:W1:Y:S02]  /*8100*/  MUFU.RCP R45, R52 ;  /* 0x00000034002d7308 */ /* 0x000e640000001000 */
[----:B-1----:R-:W-:Y:S04]  /*8110*/  FFMA R46, R52, R45, -1 ;  /* 0xbf800000342e7423 */ /* 0x002fe8000000002d */
[----:B------:R-:W-:Y:S04]  /*8120*/  FADD.FTZ R46, -R46, -RZ ;  /* 0x800000ff2e2e7221 */ /* 0x000fe80000010100 */
[----:B------:R-:W-:Y:S07]  /*8130*/  FFMA R45, R45, R46, R45 ;  /* 0x0000002e2d2d7223 */ /* 0x000fee000000002d */
.L_x_142:
[----:B------:R-:W-:Y:S05]  /*8140*/  BSYNC.RECONVERGENT B1 ;  /* 0x0000000000017941 */ /* 0x000fea0003800200 */
.L_x_140:
        /* <DEDUP_REMOVED lines=11> */
.L_x_144:
[----:B------:R-:W1:Y:S02]  /*8200*/  MUFU.RCP R46, R49 ;  /* 0x00000031002e7308 */ /* 0x000e640000001000 */
[----:B-1----:R-:W-:Y:S04]  /*8210*/  FFMA R47, R49, R46, -1 ;  /* 0xbf800000312f7423 */ /* 0x002fe8000000002e */
[----:B------:R-:W-:Y:S04]  /*8220*/  FADD.FTZ R47, -R47, -RZ ;  /* 0x800000ff2f2f7221 */ /* 0x000fe80000010100 */
[----:B------:R-:W-:Y:S07]  /*8230*/  FFMA R46, R46, R47, R46 ;  /* 0x0000002f2e2e7223 */ /* 0x000fee000000002e */
.L_x_145:
[----:B------:R-:W-:Y:S05]  /*8240*/  BSYNC.RECONVERGENT B1 ;  /* 0x0000000000017941 */ /* 0x000fea0003800200 */
.L_x_143:
        /* <DEDUP_REMOVED lines=11> */
.L_x_147:
[----:B------:R-:W1:Y:S02]  /*8300*/  MUFU.RCP R47, R77 ;  /* 0x0000004d002f7308 */ /* 0x000e640000001000 */
[----:B-1----:R-:W-:Y:S04]  /*8310*/  FFMA R48, R77, R47, -1 ;  /* 0xbf8000004d307423 */ /* 0x002fe8000000002f */
[----:B------:R-:W-:Y:S04]  /*8320*/  FADD.FTZ R48, -R48, -RZ ;  /* 0x800000ff30307221 */ /* 0x000fe80000010100 */
[----:B------:R-:W-:Y:S07]  /*8330*/  FFMA R47, R47, R48, R47 ;  /* 0x000000302f2f7223 */ /* 0x000fee000000002f */
.L_x_148:
[----:B------:R-:W-:Y:S05]  /*8340*/  BSYNC.RECONVERGENT B1 ;  /* 0x0000000000017941 */ /* 0x000fea0003800200 */
.L_x_146:
        /* <DEDUP_REMOVED lines=11> */
.L_x_150:
[----:B------:R-:W1:Y:S02]  /*8400*/  MUFU.RCP R48, R61 ;  /* 0x0000003d00307308 */ /* 0x000e640000001000 */
[----:B-1----:R-:W-:Y:S04]  /*8410*/  FFMA R49, R61, R48, -1 ;  /* 0xbf8000003d317423 */ /* 0x002fe80000000030 */
[----:B------:R-:W-:Y:S04]  /*8420*/  FADD.FTZ R49, -R49, -RZ ;  /* 0x800000ff31317221 */ /* 0x000fe80000010100 */
[----:B------:R-:W-:Y:S07]  /*8430*/  FFMA R48, R48, R49, R48 ;  /* 0x0000003130307223 */ /* 0x000fee0000000030 */
.L_x_151:
[----:B------:R-:W-:Y:S05]  /*8440*/  BSYNC.RECONVERGENT B1 ;  /* 0x0000000000017941 */ /* 0x000fea0003800200 */
.L_x_149:
        /* <DEDUP_REMOVED lines=11> */
.L_x_153:
[----:B------:R-:W1:Y:S02]  /*8500*/  MUFU.RCP R49, R50 ;  /* 0x0000003200317308 */ /* 0x000e640000001000 */
[----:B-1----:R-:W-:Y:S04]  /*8510*/  FFMA R50, R50, R49, -1 ;  /* 0xbf80000032327423 */ /* 0x002fe80000000031 */
[----:B------:R-:W-:Y:S04]  /*8520*/  FADD.FTZ R50, -R50, -RZ ;  /* 0x800000ff32327221 */ /* 0x000fe80000010100 */
[----:B------:R-:W-:Y:S07]  /*8530*/  FFMA R49, R49, R50, R49 ;  /* 0x0000003231317223 */ /* 0x000fee0000000031 */
.L_x_154:
[----:B------:R-:W-:Y:S05]  /*8540*/  BSYNC.RECONVERGENT B1 ;  /* 0x0000000000017941 */ /* 0x000fea0003800200 */
.L_x_152:
        /* <DEDUP_REMOVED lines=11> */
.L_x_156:
[----:B------:R-:W1:Y:S02]  /*8600*/  MUFU.RCP R50, R51 ;  /* 0x0000003300327308 */ /* 0x000e640000001000 */
[----:B-1----:R-:W-:Y:S04]  /*8610*/  FFMA R51, R51, R50, -1 ;  /* 0xbf80000033337423 */ /* 0x002fe80000000032 */
[----:B------:R-:W-:Y:S04]  /*8620*/  FADD.FTZ R51, -R51, -RZ ;  /* 0x800000ff33337221 */ /* 0x000fe80000010100 */
[----:B------:R-:W-:Y:S07]  /*8630*/  FFMA R50, R50, R51, R50 ;  /* 0x0000003332327223 */ /* 0x000fee0000000032 */
.L_x_157:
[----:B------:R-:W-:Y:S05]  /*8640*/  BSYNC.RECONVERGENT B1 ;  /* 0x0000000000017941 */ /* 0x000fea0003800200 */
.L_x_155:
        /* <DEDUP_REMOVED lines=11> */
.L_x_159:
[----:B------:R-:W1:Y:S02]  /*8700*/  MUFU.RCP R51, R76 ;  /* 0x0000004c00337308 */ /* 0x000e640000001000 */
[----:B-1----:R-:W-:Y:S04]  /*8710*/  FFMA R52, R76, R51, -1 ;  /* 0xbf8000004c347423 */ /* 0x002fe80000000033 */
[----:B------:R-:W-:Y:S04]  /*8720*/  FADD.FTZ R52, -R52, -RZ ;  /* 0x800000ff34347221 */ /* 0x000fe80000010100 */
[----:B------:R-:W-:Y:S07]  /*8730*/  FFMA R51, R51, R52, R51 ;  /* 0x0000003433337223 */ /* 0x000fee0000000033 */
.L_x_160:
[----:B------:R-:W-:Y:S05]  /*8740*/  BSYNC.RECONVERGENT B1 ;  /* 0x0000000000017941 */ /* 0x000fea0003800200 */
.L_x_158:
        /* <DEDUP_REMOVED lines=11> */
.L_x_162:
[----:B------:R-:W1:Y:S02]  /*8800*/  MUFU.RCP R52, R57 ;  /* 0x0000003900347308 */ /* 0x000e640000001000 */
[----:B-1----:R-:W-:Y:S04]  /*8810*/  FFMA R53, R57, R52, -1 ;  /* 0xbf80000039357423 */ /* 0x002fe80000000034 */
[----:B------:R-:W-:Y:S04]  /*8820*/  FADD.FTZ R53, -R53, -RZ ;  /* 0x800000ff35357221 */ /* 0x000fe80000010100 */
[----:B------:R-:W-:Y:S07]  /*8830*/  FFMA R52, R52, R53, R52 ;  /* 0x0000003534347223 */ /* 0x000fee0000000034 */
.L_x_163:
[----:B------:R-:W-:Y:S05]  /*8840*/  BSYNC.RECONVERGENT B1 ;  /* 0x0000000000017941 */ /* 0x000fea0003800200 */
.L_x_161:
        /* <DEDUP_REMOVED lines=11> */
.L_x_165:
[----:B------:R-:W1:Y:S02]  /*8900*/  MUFU.RCP R53, R54 ;  /* 0x0000003600357308 */ /* 0x000e640000001000 */
[----:B-1----:R-:W-:Y:S04]  /*8910*/  FFMA R54, R54, R53, -1 ;  /* 0xbf80000036367423 */ /* 0x002fe80000000035 */
[----:B------:R-:W-:Y:S04]  /*8920*/  FADD.FTZ R54, -R54, -RZ ;  /* 0x800000ff36367221 */ /* 0x000fe80000010100 */
[----:B------:R-:W-:Y:S07]  /*8930*/  FFMA R53, R53, R54, R53 ;  /* 0x0000003635357223 */ /* 0x000fee0000000035 */
.L_x_166:
[----:B------:R-:W-:Y:S05]  /*8940*/  BSYNC.RECONVERGENT B1 ;  /* 0x0000000000017941 */ /* 0x000fea0003800200 */
.L_x_164:
        /* <DEDUP_REMOVED lines=11> */
.L_x_168:
[----:B------:R-:W1:Y:S02]  /*8a00*/  MUFU.RCP R54, R55 ;  /* 0x0000003700367308 */ /* 0x000e640000001000 */
[----:B-1----:R-:W-:Y:S04]  /*8a10*/  FFMA R55, R55, R54, -1 ;  /* 0xbf80000037377423 */ /* 0x002fe80000000036 */
[----:B------:R-:W-:Y:S04]  /*8a20*/  FADD.FTZ R55, -R55, -RZ ;  /* 0x800000ff37377221 */ /* 0x000fe80000010100 */
[----:B------:R-:W-:Y:S07]  /*8a30*/  FFMA R54, R54, R55, R54 ;  /* 0x0000003736367223 */ /* 0x000fee0000000036 */
.L_x_169:
[----:B------:R-:W-:Y:S05]  /*8a40*/  BSYNC.RECONVERGENT B1 ;  /* 0x0000000000017941 */ /* 0x000fea0003800200 */
.L_x_167:
        /* <DEDUP_REMOVED lines=11> */
.L_x_171:
[----:B------:R-:W1:Y:S02]  /*8b00*/  MUFU.RCP R55, R79 ;  /* 0x0000004f00377308 */ /* 0x000e640000001000 */
[----:B-1----:R-:W-:Y:S04]  /*8b10*/  FFMA R56, R79, R55, -1 ;  /* 0xbf8000004f387423 */ /* 0x002fe80000000037 */
[----:B------:R-:W-:Y:S04]  /*8b20*/  FADD.FTZ R56, -R56, -RZ ;  /* 0x800000ff38387221 */ /* 0x000fe80000010100 */
[----:B------:R-:W-:Y:S07]  /*8b30*/  FFMA R55, R55, R56, R55 ;  /* 0x0000003837377223 */ /* 0x000fee0000000037 */
.L_x_172:
[----:B------:R-:W-:Y:S05]  /*8b40*/  BSYNC.RECONVERGENT B1 ;  /* 0x0000000000017941 */ /* 0x000fea0003800200 */
.L_x_170:
        /* <DEDUP_REMOVED lines=11> */
.L_x_174:
[----:B------:R-:W1:Y:S02]  /*8c00*/  MUFU.RCP R56, R75 ;  /* 0x0000004b00387308 */ /* 0x000e640000001000 */
[----:B-1----:R-:W-:Y:S04]  /*8c10*/  FFMA R57, R75, R56, -1 ;  /* 0xbf8000004b397423 */ /* 0x002fe80000000038 */
[----:B------:R-:W-:Y:S04]  /*8c20*/  FADD.FTZ R57, -R57, -RZ ;  /* 0x800000ff39397221 */ /* 0x000fe80000010100 */
[----:B------:R-:W-:Y:S07]  /*8c30*/  FFMA R56, R56, R57, R56 ;  /* 0x0000003938387223 */ /* 0x000fee0000000038 */
.L_x_175:
[----:B------:R-:W-:Y:S05]  /*8c40*/  BSYNC.RECONVERGENT B1 ;  /* 0x0000000000017941 */ /* 0x000fea0003800200 */
.L_x_173:
        /* <DEDUP_REMOVED lines=11> */
.L_x_177:
[----:B------:R-:W1:Y:S02]  /*8d00*/  MUFU.RCP R57, R58 ;  /* 0x0000003a00397308 */ /* 0x000e640000001000 */
[----:B-1----:R-:W-:Y:S04]  /*8d10*/  FFMA R58, R58, R57, -1 ;  /* 0xbf8000003a3a7423 */ /* 0x002fe80000000039 */
[----:B------:R-:W-:Y:S04]  /*8d20*/  FADD.FTZ R58, -R58, -RZ ;  /* 0x800000ff3a3a7221 */ /* 0x000fe80000010100 */
[----:B------:R-:W-:Y:S07]  /*8d30*/  FFMA R57, R57, R58, R57 ;  /* 0x0000003a39397223 */ /* 0x000fee0000000039 */
.L_x_178:
[----:B------:R-:W-:Y:S05]  /*8d40*/  BSYNC.RECONVERGENT B1 ;  /* 0x0000000000017941 */ /* 0x000fea0003800200 */
.L_x_176:
        /* <DEDUP_REMOVED lines=11> */
.L_x_180:
[----:B------:R-:W1:Y:S02]  /*8e00*/  MUFU.RCP R58, R59 ;  /* 0x0000003b003a7308 */ /* 0x000e640000001000 */
[----:B-1----:R-:W-:Y:S04]  /*8e10*/  FFMA R59, R59, R58, -1 ;  /* 0xbf8000003b3b7423 */ /* 0x002fe8000000003a */
[----:B------:R-:W-:Y:S04]  /*8e20*/  FADD.FTZ R59, -R59, -RZ ;  /* 0x800000ff3b3b7221 */ /* 0x000fe80000010100 */
[----:B------:R-:W-:Y:S07]  /*8e30*/  FFMA R58, R58, R59, R58 ;  /* 0x0000003b3a3a7223 */ /* 0x000fee000000003a */
.L_x_181:
[----:B------:R-:W-:Y:S05]  /*8e40*/  BSYNC.RECONVERGENT B1 ;  /* 0x0000000000017941 */ /* 0x000fea0003800200 */
.L_x_179:
        /* <DEDUP_REMOVED lines=11> */
.L_x_183:
[----:B------:R-:W1:Y:S02]  /*8f00*/  MUFU.RCP R59, R60 ;  /* 0x0000003c003b7308 */ /* 0x000e640000001000 */
[----:B-1----:R-:W-:Y:S04]  /*8f10*/  FFMA R60, R60, R59, -1 ;  /* 0xbf8000003c3c7423 */ /* 0x002fe8000000003b */
[----:B------:R-:W-:Y:S04]  /*8f20*/  FADD.FTZ R60, -R60, -RZ ;  /* 0x800000ff3c3c7221 */ /* 0x000fe80000010100 */
[----:B------:R-:W-:Y:S07]  /*8f30*/  FFMA R59, R59, R60, R59 ;  /* 0x0000003c3b3b7223 */ /* 0x000fee000000003b */
.L_x_184:
[----:B------:R-:W-:Y:S05]  /*8f40*/  BSYNC.RECONVERGENT B1 ;  /* 0x0000000000017941 */ /* 0x000fea0003800200 */
.L_x_182:
        /* <DEDUP_REMOVED lines=11> */
.L_x_186:
[----:B------:R-:W1:Y:S02]  /*9000*/  MUFU.RCP R60, R78 ;  /* 0x0000004e003c7308 */ /* 0x000e640000001000 */
[----:B-1----:R-:W-:Y:S04]  /*9010*/  FFMA R61, R78, R60, -1 ;  /* 0xbf8000004e3d7423 */ /* 0x002fe8000000003c */
[----:B------:R-:W-:Y:S04]  /*9020*/  FADD.FTZ R61, -R61, -RZ ;  /* 0x800000ff3d3d7221 */ /* 0x000fe80000010100 */
[----:B------:R-:W-:Y:S07]  /*9030*/  FFMA R60, R60, R61, R60 ;  /* 0x0000003d3c3c7223 */ /* 0x000fee000000003c */
.L_x_187:
[----:B------:R-:W-:Y:S05]  /*9040*/  BSYNC.RECONVERGENT B1 ;  /* 0x0000000000017941 */ /* 0x000fea0003800200 */
.L_x_185:
        /* <DEDUP_REMOVED lines=11> */
.L_x_189:
[----:B------:R-:W1:Y:S02]  /*9100*/  MUFU.RCP R61, R74 ;  /* 0x0000004a003d7308 */ /* 0x000e640000001000 */
[----:B-1----:R-:W-:Y:S04]  /*9110*/  FFMA R62, R74, R61, -1 ;  /* 0xbf8000004a3e7423 */ /* 0x002fe8000000003d */
[----:B------:R-:W-:Y:S04]  /*9120*/  FADD.FTZ R62, -R62, -RZ ;  /* 0x800000ff3e3e7221 */ /* 0x000fe80000010100 */
[----:B------:R-:W-:Y:S07]  /*9130*/  FFMA R61, R61, R62, R61 ;  /* 0x0000003e3d3d7223 */ /* 0x000fee000000003d */
.L_x_190:
[----:B------:R-:W-:Y:S05]  /*9140*/  BSYNC.RECONVERGENT B1 ;  /* 0x0000000000017941 */ /* 0x000fea0003800200 */
.L_x_188:
        /* <DEDUP_REMOVED lines=11> */
.L_x_192:
[----:B------:R-:W1:Y:S02]  /*9200*/  MUFU.RCP R62, R63 ;  /* 0x0000003f003e7308 */ /* 0x000e640000001000 */
[----:B-1----:R-:W-:Y:S04]  /*9210*/  FFMA R63, R63, R62, -1 ;  /* 0xbf8000003f3f7423 */ /* 0x002fe8000000003e */
[----:B------:R-:W-:Y:S04]  /*9220*/  FADD.FTZ R63, -R63, -RZ ;  /* 0x800000ff3f3f7221 */ /* 0x000fe80000010100 */
[----:B------:R-:W-:Y:S07]  /*9230*/  FFMA R62, R62, R63, R62 ;  /* 0x0000003f3e3e7223 */ /* 0x000fee000000003e */
.L_x_193:
[----:B------:R-:W-:Y:S05]  /*9240*/  BSYNC.RECONVERGENT B1 ;  /* 0x0000000000017941 */ /* 0x000fea0003800200 */
.L_x_191:
        /* <DEDUP_REMOVED lines=11> */
.L_x_195:
[----:B------:R-:W1:Y:S02]  /*9300*/  MUFU.RCP R63, R73 ;  /* 0x00000049003f7308 */ /* 0x000e640000001000 */
[----:B-1----:R-:W-:Y:S04]  /*9310*/  FFMA R64, R73, R63, -1 ;  /* 0xbf80000049407423 */ /* 0x002fe8000000003f */
[----:B------:R-:W-:Y:S04]  /*9320*/  FADD.FTZ R64, -R64, -RZ ;  /* 0x800000ff40407221 */ /* 0x000fe80000010100 */
[----:B------:R-:W-:Y:S07]  /*9330*/  FFMA R63, R63, R64, R63 ;  /* 0x000000403f3f7223 */ /* 0x000fee000000003f */
.L_x_196:
[----:B------:R-:W-:Y:S05]  /*9340*/  BSYNC.RECONVERGENT B1 ;  /* 0x0000000000017941 */ /* 0x000fea0003800200 */
.L_x_194:
        /* <DEDUP_REMOVED lines=9> */
[----:B------:R-:W-:Y:S05]  /*93e0*/  BRA `(.L_x_199) ;  /* 0x0000000000107947 */ /* 0x000fea0003800000 */
.L_x_198:
[----:B------:R-:W1:Y:S02]  /*93f0*/  MUFU.RCP R64, R72 ;  /* 0x0000004800407308 */ /* 0x000e640000001000 */
[----:B-1----:R-:W-:Y:S04]  /*9400*/  FFMA R72, R72, R64, -1 ;  /* 0xbf80000048487423 */ /* 0x002fe80000000040 */
[----:B------:R-:W-:Y:S04]  /*9410*/  FADD.FTZ R72, -R72, -RZ ;  /* 0x800000ff48487221 */ /* 0x000fe80000010100 */
[----:B------:R-:W-:Y:S07]  /*9420*/  FFMA R64, R64, R72, R64 ;  /* 0x0000004840407223 */ /* 0x000fee0000000040 */
.L_x_199:
[----:B------:R-:W-:Y:S05]  /*9430*/  BSYNC.RECONVERGENT B1 ;  /* 0x0000000000017941 */ /* 0x000fea0003800200 */
.L_x_197:
[----:B------:R-:W-:Y:S01]  /*9440*/  ISETP.NE.AND P0, PT, R155, RZ, PT ;  /* 0x000000ff9b00720c */ /* 0x000fe20003f05270 */
[----:B------:R-:W-:Y:S01]  /*9450*/  USHF.L.U32 UR8, UR43, 0xd, URZ ;  /* 0x0000000d2b087899 */ /* 0x000fe200080006ff */
[----:B------:R-:W-:Y:S01]  /*9460*/  FMUL R32, R0, R32 ;  /* 0x0000002000207220 */ /* 0x000fe20000400000 */
[----:B------:R-:W-:Y:S01]  /*9470*/  FMUL R33, R2, R33 ;  /* 0x0000002102217220 */ /* 0x000fe20000400000 */
[----:B------:R-:W-:Y:S01]  /*9480*/  FMUL R34, R3, R34 ;  /* 0x0000002203227220 */ /* 0x000fe20000400000 */
[----:B------:R-:W-:Y:S01]  /*9490*/  FMUL R36, R7, R36 ;  /* 0x0000002407247220 */ /* 0x000fe20000400000 */
[----:B------:R-:W-:Y:S01]  /*94a0*/  FMUL R37, R4, R37 ;  /* 0x0000002504257220 */ /* 0x000fe20000400000 */
[----:B------:R-:W-:Y:S01]  /*94b0*/  IADD3 R0, PT, PT, R152, UR8, RZ ;  /* 0x0000000898007c10 */ /* 0x000fe2000fffe0ff */
[----:B------:R-:W-:Y:S01]  /*94c0*/  FMUL R38, R5, R38 ;  /* 0x0000002605267220 */ /* 0x000fe20000400000 */
        /* <DEDUP_REMOVED lines=8> */
[----:B------:R-:W-:Y:S01]  /*9550*/  F2FP.BF16.F32.PACK_AB R12, R42, R41 ;  /* 0x000000292a0c723e */ /* 0x000fe200000010ff */
[----:B------:R-:W-:Y:S01]  /*9560*/  FMUL R15, R14, R47 ;  /* 0x0000002f0e0f7220 */ /* 0x000fe20000400000 */
[----:B------:R-:W-:Y:S01]  /*9570*/  F2FP.BF16.F32.PACK_AB R13, R44, R43 ;  /* 0x0000002b2c0d723e */ /* 0x000fe200000010ff */
[----:B------:R-:W-:Y:S01]  /*9580*/  FMUL R48, R19, R48 ;  /* 0x0000003013307220 */ /* 0x000fe20000400000 */
[----:B------:R-:W-:Y:S01]  /*9590*/  F2FP.BF16.F32.PACK_AB R19, R40, R39 ;  /* 0x000000272813723e */ /* 0x000fe200000010ff */
        /* <DEDUP_REMOVED lines=12> */
[----:B------:R1:W-:Y:S01]  /*9660*/  STS.128 [R152+UR8], R16 ;  /* 0x0000001098007988 */ /* 0x0003e20008000c08 */
[----:B------:R-:W-:Y:S01]  /*9670*/  F2FP.BF16.F32.PACK_AB R15, R48, R15 ;  /* 0x0000000f300f723e */ /* 0x000fe200000010ff */
[--C-:B------:R-:W-:Y:S02]  /*9680*/  IMAD R2, R154, -0x10, R0.reuse ;  /* 0xfffffff09a027824 */ /* 0x100fe400078e0200 */
[----:B------:R-:W-:Y:S01]  /*9690*/  FMUL R4, R24, R57 ;  /* 0x0000003918047220 */ /* 0x000fe20000400000 */
[----:B------:R-:W-:Y:S01]  /*96a0*/  FMUL R58, R25, R58 ;  /* 0x0000003a193a7220 */ /* 0x000fe20000400000 */
[----:B------:R-:W-:Y:S01]  /*96b0*/  FMUL R5, R26, R59 ;  /* 0x0000003b1a057220 */ /* 0x000fe20000400000 */
[----:B------:R-:W-:Y:S01]  /*96c0*/  FMUL R60, R31, R60 ;  /* 0x0000003c1f3c7220 */ /* 0x000fe20000400000 */
[----:B------:R1:W-:Y:S01]  /*96d0*/  STS.128 [R2+0x10], R12 ;  /* 0x0000100c02007388 */ /* 0x0003e20000000c00 */
[----:B------:R-:W-:Y:S01]  /*96e0*/  FMUL R6, R28, R61 ;  /* 0x0000003d1c067220 */ /* 0x000fe20000400000 */
[----:B------:R-:W-:Y:S01]  /*96f0*/  FMUL R62, R29, R62 ;  /* 0x0000003e1d3e7220 */ /* 0x000fe20000400000 */
[----:B------:R-:W-:Y:S01]  /*9700*/  FMUL R7, R30, R63 ;  /* 0x0000003f1e077220 */ /* 0x000fe20000400000 */
[----:B------:R-:W-:Y:S01]  /*9710*/  FMUL R64, R35, R64 ;  /* 0x0000004023407220 */ /* 0x000fe20000400000 */
[----:B------:R-:W-:Y:S01]  /*9720*/  F2FP.BF16.F32.PACK_AB R8, R50, R8 ;  /* 0x000000083208723e */ /* 0x000fe200000010ff */
[----:B------:R-:W-:Y:S01]  /*9730*/  IMAD R0, R153, -0x10, R0 ;  /* 0xfffffff099007824 */ /* 0x000fe200078e0200 */
[----:B------:R-:W-:Y:S01]  /*9740*/  F2FP.BF16.F32.PACK_AB R9, R52, R9 ;  /* 0x000000093409723e */ /* 0x000fe200000010ff */
[----:B------:R-:W-:Y:S05]  /*9750*/  WARPSYNC.ALL ;  /* 0x0000000000007948 */ /* 0x000fea0003800000 */
[----:B------:R-:W-:Y:S01]  /*9760*/  F2FP.BF16.F32.PACK_AB R10, R54, R10 ;  /* 0x0000000a360a723e */ /* 0x000fe200000010ff */
[----:B------:R-:W-:Y:S01]  /*9770*/  BSSY.RECONVERGENT B0, `(.L_x_200) ;  /* 0x000001e000007945 */ /* 0x000fe20003800200 */
[----:B------:R-:W-:Y:S02]  /*9780*/  F2FP.BF16.F32.PACK_AB R11, R56, R11 ;  /* 0x0000000b380b723e */ /* 0x000fe400000010ff */
[----:B------:R-:W-:Y:S02]  /*9790*/  F2FP.BF16.F32.PACK_AB R4, R58, R4 ;  /* 0x000000043a04723e */ /* 0x000fe400000010ff */
[----:B------:R-:W-:Y:S01]  /*97a0*/  F2FP.BF16.F32.PACK_AB R5, R60, R5 ;  /* 0x000000053c05723e */ /* 0x000fe200000010ff */
[----:B------:R1:W-:Y:S01]  /*97b0*/  STS.128 [R0+0x20], R8 ;  /* 0x0000200800007388 */ /* 0x0003e20000000c00 */
[----:B------:R-:W-:Y:S02]  /*97c0*/  F2FP.BF16.F32.PACK_AB R6, R62, R6 ;  /* 0x000000063e06723e */ /* 0x000fe400000010ff */
[----:B------:R-:W-:Y:S02]  /*97d0*/  F2FP.BF16.F32.PACK_AB R7, R64, R7 ;  /* 0x000000074007723e */ /* 0x000fe400000010ff */
[----:B------:R-:W-:Y:S05]  /*97e0*/  LEA R3, R151, R2, 0x4 ;  /* 0x0000000297037211 */ /* 0x000fea00078e20ff */
[----:B------:R1:W-:Y:S01]  /*97f0*/  STS.128 [R3+0x10], R4 ;  /* 0x0000100403007388 */ /* 0x0003e20000000c00 */
[----:B------:R-:W-:Y:S01]  /*9800*/  @!PT LDS RZ, [RZ] ;  /* 0x00000000fffff984 */ /* 0x000fe20000000800 */
[----:B------:R-:W-:Y:S01]  /*9810*/  @!PT LDS RZ, [RZ] ;  /* 0x00000000fffff984 */ /* 0x000fe20000000800 */
[----:B------:R-:W-:Y:S01]  /*9820*/  @!PT LDS RZ, [RZ] ;  /* 0x00000000fffff984 */ /* 0x000fe20000000800 */
[----:B------:R-:W-:Y:S01]  /*9830*/  @!PT LDS RZ, [RZ] ;  /* 0x00000000fffff984 */ /* 0x000fe20000000800 */
[----:B------:R2:W-:Y:S06]  /*9840*/  MEMBAR.ALL.CTA ;  /* 0x0000000000007992 */ /* 0x0005ec0000008000 */
[----:B--2---:R-:W2:Y:S02]  /*9850*/  FENCE.VIEW.ASYNC.S ;  /* 0x00000000000073c6 */ /* 0x004ea40000000000 */
[----:B--2---:R-:W-:Y:S06]  /*9860*/  BAR.SYNC.DEFER_BLOCKING 0x1, 0x80 ;  /* 0x0042000000007b1d */ /* 0x004fec0000010000 */
[----:B------:R-:W-:Y:S05]  /*9870*/  @P0 BRA `(.L_x_201) ;  /* 0x0000000000340947 */ /* 0x000fea0003800000 */
[----:B------:R-:W-:Y:S01]  /*9880*/  UIADD3 UR10, UP0, UPT, UR46, 0x680, URZ ;  /* 0x000006802e0a7890 */ /* 0x000fe2000ff1e0ff */
[----:B------:R-:W-:Y:S01]  /*9890*/  R2UR UR6, R135 ;  /* 0x00000000870672ca */ /* 0x000fe200000e0000 */
[----:B------:R-:W-:Y:S01]  /*98a0*/  UIADD3 UR4, UPT, UPT, UR41, 0x200, UR8 ;  /* 0x0000020029047890 */ /* 0x000fe2000fffe008 */
[----:B------:R-:W-:Y:S01]  /*98b0*/  PLOP3.LUT P0, PT, PT, PT, PT, 0x80, 0x8 ;  /* 0x000000000008781c */ /* 0x000fe20003f0f070 */
[----:B------:R-:W-:Y:S01]  /*98c0*/  UIADD3.X UR11, UPT, UPT, URZ, UR47, URZ, UP0, !UPT ;  /* 0x0000002fff0b7290 */ /* 0x000fe200087fe4ff */
[----:B------:R-:W-:Y:S11]  /*98d0*/  IMAD.IADD R66, R136, 0x1, R66 ;  /* 0x0000000188427824 */ /* 0x000ff600078e0242 */
.L_x_202:
[----:B------:R-:W-:Y:S02]  /*98e0*/  PLOP3.LUT P1, PT, P1, P0, PT, 0xf2, 0x2f ;  /* 0x00000000002f781c */ /* 0x000fe40000f21e72 */
[----:B------:R-:W-:Y:S01]  /*98f0*/  @P0 R2UR P1, UR5, R66 ;  /* 0x00000000420502ca */ /* 0x000fe20000020000 */
[----:B------:R-:W-:Y:S07]  /*9900*/  UMOV UR7, UR36 ;  /* 0x0000002400077c82 */ /* 0x000fee0008000000 */
[----:B------:R-:W-:Y:S05]  /*9910*/  @P0 PLOP3.LUT P0, PT, P1, PT, PT, 0x80, 0x8 ;  /* 0x000000000008081c */ /* 0x000fea0000f0f070 */
[----:B------:R2:W-:Y:S08]  /*9920*/  UTMASTG.3D [UR4], [UR10] ;  /* 0x000000040a0073b5 */ /* 0x0005f00008010000 */
[----:B--2---:R-:W-:Y:S05]  /*9930*/  @P0 BRA.U.ANY `(.L_x_202) ;  /* 0xfffffffd00e80947 */ /* 0x004fea000393ffff */
[----:B------:R0:W-:Y:S02]  /*9940*/  UTMACMDFLUSH ;  /* 0x00000000000079b7 */ /* 0x0001e40000000000 */
.L_x_201:
[----:B------:R-:W-:Y:S05]  /*9950*/  BSYNC.RECONVERGENT B0 ;  /* 0x0000000000007941 */ /* 0x000fea0003800200 */
.L_x_200:
[----:B------:R-:W-:Y:S01]  /*9960*/  UIADD3 UR43, UPT, UPT, UR43, 0x1, URZ ;  /* 0x000000012b2b7890 */ /* 0x000fe2000fffe0ff */
[----:B------:R-:W-:Y:S01]  /*9970*/  ISETP.NE.AND P0, PT, R155, RZ, PT ;  /* 0x000000ff9b00720c */ /* 0x000fe20003f05270 */
[----:B------:R-:W-:Y:S02]  /*9980*/  BSSY.RECONVERGENT B0, `(.L_x_203) ;  /* 0x0000007000007945 */ /* 0x000fe40003800200 */
[----:B------:R-:W-:Y:S04]  /*9990*/  UISETP.NE.AND UP0, UPT, UR43, 0x4, UPT ;  /* 0x000000042b00788c */ /* 0x000fe8000bf05270 */
[----:B------:R-:W-:Y:S02]  /*99a0*/  USEL UR4, URZ, 0x1, UP0 ;  /* 0x00000001ff047887 */ /* 0x000fe40008000000 */
[----:B------:R-:W-:Y:S02]  /*99b0*/  USEL UR43, UR43, URZ, UP0 ;  /* 0x000000ff2b2b7287 */ /* 0x000fe40008000000 */
[----:B------:R-:W-:Y:S02]  /*99c0*/  ULOP3.LUT UR44, UR44, UR4, URZ, 0x3c, !UPT ;  /* 0x000000042c2c7292 */ /* 0x000fe4000f8e3cff */
[----:B------:R-:W-:Y:S10]  /*99d0*/  @P0 BRA `(.L_x_204) ;  /* 0x0000000000040947 */ /* 0x000ff40003800000 */
[----:B------:R-:W-:Y:S04]  /*99e0*/  DEPBAR.LE SB0, 0x1 ;  /* 0x000080400000791a */ /* 0x000fe80000000000 */
.L_x_204:
[----:B------:R-:W-:Y:S05]  /*99f0*/  BSYNC.RECONVERGENT B0 ;  /* 0x0000000000007941 */ /* 0x000fea0003800200 */
.L_x_203:
[----:B------:R-:W-:Y:S01]  /*9a00*/  BAR.SYNC.DEFER_BLOCKING 0x1, 0x80 ;  /* 0x0042000000007b1d */ /* 0x000fe20000010000 */
[----:B------:R-:W-:Y:S01]  /*9a10*/  ISETP.NE.AND P3, PT, R159, RZ, PT ;  /* 0x000000ff9f00720c */ /* 0x000fe20003f65270 */
[----:B------:R-:W-:Y:S05]  /*9a20*/  VIADD R142, R142, 0x1 ;  /* 0x000000018e8e7836 */ /* 0x000fea0000000000 */
[----:B------:R-:W-:Y:S01]  /*9a30*/  ISETP.GE.U32.AND P0, PT, R142, 0x2, PT ;  /* 0x000000028e00780c */ /* 0x000fe20003f06070 */
[----:B------:R-:W-:Y:S11]  /*9a40*/  BSSY.RECONVERGENT B0, `(.L_x_205) ;  /* 0x000000b000007945 */ /* 0x000ff60003800200 */
[----:B------:R-:W-:Y:S01]  /*9a50*/  @!UPT UIADD3 URZ, UPT, UPT, URZ, URZ, URZ ;  /* 0x000000fffffff290 */ /* 0x000fe2000fffe0ff */
[----:B------:R-:W-:Y:S05]  /*9a60*/  @!P0 BRA `(.L_x_206) ;  /* 0x0000000000208947 */ /* 0x000fea0003800000 */
[C---:B-1----:R-:W-:Y:S01]  /*9a70*/  @!P3 LEA R2, R148.reuse, UR41, 0x3 ;  /* 0x000000299402bc11 */ /* 0x042fe2000f8e18ff */
[----:B------:R-:W-:Y:S02]  /*9a80*/  IMAD.U32 R0, RZ, RZ, UR37 ;  /* 0x00000025ff007e24 */ /* 0x000fe4000f8e00ff */
[----:B------:R-:W-:Y:S02]  /*9a90*/  VIADD R148, R148, 0x1 ;  /* 0x0000000194947836 */ /* 0x000fe40000000000 */
[----:B------:R-:W-:Y:S03]  /*9aa0*/  @!P3 VIADD R2, R2, 0x80 ;  /* 0x000000800202b836 */ /* 0x000fe60000000000 */
[----:B------:R-:W-:Y:S02]  /*9ab0*/  ISETP.NE.AND P0, PT, R148, 0x4, PT ;  /* 0x000000049400780c */ /* 0x000fe40003f05270 */
[----:B------:R-:W-:Y:S02]  /*9ac0*/  @!P3 PRMT R0, R0, 0x654, R2 ;  /* 0x000006540000b816 */ /* 0x000fe40000000002 */
[----:B------:R-:W-:Y:S02]  /*9ad0*/  SEL R148, R148, RZ, P0 ;  /* 0x000000ff94947207 */ /* 0x000fe40000000000 */
[----:B------:R2:W-:Y:S07]  /*9ae0*/  @!P3 SYNCS.ARRIVE.TRANS64.RED.A1T0 RZ, [R0+URZ], RZ ;  /* 0x000000ff00ffb9a7 */ /* 0x0005ee00081004ff */
.L_x_206:
[----:B------:R-:W-:Y:S05]  /*9af0*/  BSYNC.RECONVERGENT B0 ;  /* 0x0000000000007941 */ /* 0x000fea0003800200 */
.L_x_205:
[C---:B------:R-:W-:Y:S01]  /*9b00*/  ISETP.EQ.OR P2, PT, R68.reuse, 0x3, P3 ;  /* 0x000000034400780c */ /* 0x040fe20001f42670 */
[----:B------:R-:W-:Y:S01]  /*9b10*/  VIADD R68, R68, 0x1 ;  /* 0x0000000144447836 */ /* 0x000fe20000000000 */
[----:B------:R-:W-:Y:S04]  /*9b20*/  SEL R143, R143, 0x1, P3 ;  /* 0x000000018f8f7807 */ /* 0x000fe80001800000 */
[----:B------:R-:W-:Y:S07]  /*9b30*/  ISETP.NE.AND P0, PT, R68, 0x4, PT ;  /* 0x000000044400780c */ /* 0x000fee0003f05270 */
[----:B-1----:R-:W-:Y:S02]  /*9b40*/  @!P2 LEA R2, R141, UR41, 0x3 ;  /* 0x000000298d02ac11 */ /* 0x002fe4000f8e18ff */
[----:B--2---:R-:W-:Y:S04]  /*9b50*/  @!P2 SHF.L.U32 R0, R144, 0x1f, RZ ;  /* 0x0000001f9000a819 */ /* 0x004fe800000006ff */
[----:B------:R-:W1:Y:S02]  /*9b60*/  @!P2 SYNCS.PHASECHK.TRANS64.TRYWAIT P1, [R2+URZ+0x60], R0 ;  /* 0x000060000200a5a7 */ /* 0x000e6400080211ff */
[----:B-1----:R-:W-:Y:S01]  /*9b70*/  @!P2 SEL R143, RZ, 0x1, !P1 ;  /* 0x00000001ff8fa807 */ /* 0x002fe20004800000 */
[----:B------:R-:W-:Y:S06]  /*9b80*/  @P0 BRA `(.L_x_207) ;  /* 0xffffffbc00880947 */ /* 0x000fec000383ffff */
[----:B------:R-:W-:Y:S01]  /*9b90*/  ISETP.NE.AND P3, PT, R158, RZ, PT ;  /* 0x000000ff9e00720c */ /* 0x000fe20003f65270 */
[----:B------:R-:W-:Y:S01]  /*9ba0*/  UIADD3 UR42, UPT, UPT, UR42, 0x4, URZ ;  /* 0x000000042a2a7890 */ /* 0x000fe2000fffe0ff */
[----:B------:R-:W-:Y:S01]  /*9bb0*/  ISETP.NE.AND P0, PT, R138, 0x2, PT ;  /* 0x000000028a00780c */ /* 0x000fe20003f05270 */
[----:B------:R-:W-:Y:S02]  /*9bc0*/  IMAD.IADD R23, R145, 0x1, R115 ;  /* 0x0000000191177824 */ /* 0x000fe400078e0273 */
[----:B------:R-:W-:Y:S01]  /*9bd0*/  IMAD.IADD R22, R146, 0x1, R132 ;  /* 0x0000000192167824 */ /* 0x000fe200078e0284 */
[----:B------:R-:W-:Y:S02]  /*9be0*/  SEL R0, RZ, 0x1, P0 ;  /* 0x00000001ff007807 */ /* 0x000fe40000000000 */
[----:B------:R-:W-:Y:S02]  /*9bf0*/  SEL R138, R138, RZ, P0 ;  /* 0x000000ff8a8a7207 */ /* 0x000fe40000000000 */
[----:B------:R-:W-:-:S03]  /*9c00*/  LOP3.LUT R149, R149, R0, RZ, 0x3c, !PT ;  /* 0x0000000095957212 */ /* 0x000fc600078e3cff */
[----:B------:R-:W-:Y:S01]  /*9c10*/  @P3 R2UR UR36, R147 ;  /* 0x00000000932432ca */ /* 0x000fe200000e0000 */
[----:B------:R-:W-:-:S14]  /*9c20*/  @P3 BRA `(.L_x_208) ;  /* 0xffffffb000183947 */ /* 0x000fdc000383ffff */
[----:B------:R-:W-:-:S09]  /*9c30*/  UISETP.NE.AND UP0, UPT, UR45, URZ, UPT ;  /* 0x000000ff2d00728c */ /* 0x000fd2000bf05270 */
[----:B------:R-:W-:Y:S05]  /*9c40*/  BRA.U !UP0, `(.L_x_209) ;  /* 0x0000000108487547 */ /* 0x000fea000b800000 */
[----:B------:R-:W1:Y:S02]  /*9c50*/  LDCU.64 UR4, c[0x0][0x890] ;  /* 0x00011200ff0477ac */ /* 0x000e640008000a00 */
[----:B-1----:R-:W-:-:S04]  /*9c60*/  UISETP.NE.U32.AND UP0, UPT, UR4, URZ, UPT ;  /* 0x000000ff0400728c */ /* 0x002fc8000bf05070 */
[----:B------:R-:W-:-:S09]  /*9c70*/  UISETP.NE.AND.EX UP0, UPT, UR5, URZ, UPT, UP0 ;  /* 0x000000ff0500728c */ /* 0x000fd2000bf05300 */
[----:B------:R-:W-:Y:S05]  /*9c80*/  BRA.U UP0, `(.L_x_210) ;  /* 0x00000001000c7547 */ /* 0x000fea000b800000 */
[----:B------:R-:W-:-:S13]  /*9c90*/  FSETP.NEU.AND P0, PT, R91, RZ, PT ;  /* 0x000000ff5b00720b */ /* 0x000fda0003f0d000 */
[----:B------:R-:W-:Y:S05]  /*9ca0*/  @!P0 EXIT ;  /* 0x000000000000894d */ /* 0x000fea0003800000 */
[----:B------:R-:W-:Y:S05]  /*9cb0*/  BRA `(.L_x_209) ;  /* 0x00000000002c7947 */ /* 0x000fea0003800000 */
.L_x_210:
[----:B------:R-:W-:Y:S01]  /*9cc0*/  ISETP.NE.AND P0, PT, R134, RZ, PT ;  /* 0x000000ff8600720c */ /* 0x000fe20003f05270 */
[----:B------:R-:W-:-:S12]  /*9cd0*/  BSSY.RECONVERGENT B0, `(.L_x_209) ;  /* 0x0000009000007945 */ /* 0x000fd80003800200 */
[----:B------:R-:W-:Y:S05]  /*9ce0*/  @P0 BRA `(.L_x_211) ;  /* 0x0000000000140947 */ /* 0x000fea0003800000 */
[----:B------:R-:W1:Y:S02]  /*9cf0*/  LDCU.64 UR4, c[0x0][0x888] ;  /* 0x00011100ff0477ac */ /* 0x000e640008000a00 */
[----:B-1----:R-:W-:-:S04]  /*9d00*/  ISETP.NE.U32.AND P0, PT, RZ, UR4, PT ;  /* 0x00000004ff007c0c */ /* 0x002fc8000bf05070 */
[----:B------:R-:W-:-:S13]  /*9d10*/  ISETP.NE.AND.EX P0, PT, RZ, UR5, PT, P0 ;  /* 0x00000005ff007c0c */ /* 0x000fda000bf05300 */
[----:B------:R-:W-:Y:S05]  /*9d20*/  @!P0 EXIT ;  /* 0x000000000000894d */ /* 0x000fea0003800000 */
[----:B------:R-:W-:Y:S05]  /*9d30*/  BRA `(.L_x_212) ;  /* 0x0000000000087947 */ /* 0x000fea0003800000 */
.L_x_211:
[----:B------:R-:W-:-:S13]  /*9d40*/  FSETP.NEU.AND P0, PT, R91, RZ, PT ;  /* 0x000000ff5b00720b */ /* 0x000fda0003f0d000 */
[----:B------:R-:W-:Y:S05]  /*9d50*/  @!P0 EXIT ;  /* 0x000000000000894d */ /* 0x000fea0003800000 */
.L_x_212:
[----:B------:R-:W-:Y:S05]  /*9d60*/  BSYNC.RECONVERGENT B0 ;  /* 0x0000000000007941 */ /* 0x000fea0003800200 */
.L_x_209:
[----:B------:R-:W-:Y:S01]  /*9d70*/  LEA R2, R148, UR41, 0x3 ;  /* 0x0000002994027c11 */ /* 0x000fe2000f8e18ff */
[----:B------:R-:W-:Y:S01]  /*9d80*/  IMAD.U32 R0, RZ, RZ, UR37 ;  /* 0x00000025ff007e24 */ /* 0x000fe2000f8e00ff */
[----:B------:R-:W-:-:S04]  /*9d90*/  DEPBAR.LE SB0, 0x0 ;  /* 0x000080000000791a */ /* 0x000fc80000000000 */
[----:B------:R-:W-:-:S05]  /*9da0*/  VIADD R2, R2, 0x80 ;  /* 0x0000008002027836 */ /* 0x000fca0000000000 */
[----:B------:R-:W-:-:S04]  /*9db0*/  PRMT R0, R0, 0x654, R2 ;  /* 0x0000065400007816 */ /* 0x000fc80000000002 */
[----:B------:R-:W-:Y:S01]  /*9dc0*/  SYNCS.ARRIVE.TRANS64.RED.A1T0 RZ, [R0+URZ], RZ ;  /* 0x000000ff00ff79a7 */ /* 0x000fe200081004ff */
[----:B------:R-:W-:Y:S05]  /*9dd0*/  EXIT ;  /* 0x000000000000794d */ /* 0x000fea0003800000 */
.L_x_19:
[----:B----4-:R4:W1:Y:S02]  /*9de0*/  SYNCS.PHASECHK.TRANS64.TRYWAIT P0, [R2+URZ+0x120], R3 ;  /* 0x00012003020075a7 */ /* 0x01086400080011ff */
[----:B-1----:R-:W-:Y:S05]  /*9df0*/  @!P0 NANOSLEEP.SYNCS 0x989680 ;  /* 0x009896800000895d */ /* 0x002fea0003900000 */
[----:B------:R-:W1:Y:S02]  /*9e00*/  @!P0 SYNCS.PHASECHK.TRANS64 P0, [R2+URZ+0x120], R3 ;  /* 0x00012003020085a7 */ /* 0x000e6400080010ff */
[----:B-1----:R-:W-:Y:S05]  /*9e10*/  @!P0 BRA `(.L_x_19) ;  /* 0xfffffffc00f08947 */ /* 0x002fea000383ffff */
[----:B------:R-:W-:Y:S05]  /*9e20*/  BRA `(.L_x_213) ;  /* 0xffffff7400e87947 */ /* 0x000fea000383ffff */
.L_x_22:
[----:B-1----:R-:W-:-:S07]  /*9e30*/  MOV R2, UR33 ;  /* 0x0000002100027c02 */ /* 0x002fce0008000f00 */
.L_x_214:
[----:B-1----:R1:W4:Y:S02]  /*9e40*/  SYNCS.PHASECHK.TRANS64.TRYWAIT P0, [R2+URZ+0x30], R4 ;  /* 0x00003004020075a7 */ /* 0x00232400080011ff */
[----:B----4-:R-:W-:Y:S05]  /*9e50*/  @!P0 NANOSLEEP.SYNCS 0x989680 ;  /* 0x009896800000895d */ /* 0x010fea0003900000 */
[----:B------:R-:W4:Y:S02]  /*9e60*/  @!P0 SYNCS.PHASECHK.TRANS64 P0, [R2+URZ+0x30], R4 ;  /* 0x00003004020085a7 */ /* 0x000f2400080010ff */
[----:B----4-:R-:W-:Y:S05]  /*9e70*/  @!P0 BRA `(.L_x_214) ;  /* 0xfffffffc00f08947 */ /* 0x010fea000383ffff */
[----:B------:R-:W-:Y:S05]  /*9e80*/  BRA `(.L_x_21) ;  /* 0xffffff7800387947 */ /* 0x000fea000383ffff */
.L_x_28:
[----:B-1----:R-:W-:-:S07]  /*9e90*/  MOV R2, UR17 ;  /* 0x0000001100027c02 */ /* 0x002fce0008000f00 */
.L_x_215:
[----:B-1----:R1:W4:Y:S02]  /*9ea0*/  SYNCS.PHASECHK.TRANS64.TRYWAIT P0, [R2+URZ+0x30], R4 ;  /* 0x00003004020075a7 */ /* 0x00232400080011ff */
[----:B----4-:R-:W-:Y:S05]  /*9eb0*/  @!P0 NANOSLEEP.SYNCS 0x989680 ;  /* 0x009896800000895d */ /* 0x010fea0003900000 */
[----:B------:R-:W4:Y:S02]  /*9ec0*/  @!P0 SYNCS.PHASECHK.TRANS64 P0, [R2+URZ+0x30], R4 ;  /* 0x00003004020085a7 */ /* 0x000f2400080010ff */
[----:B----4-:R-:W-:Y:S05]  /*9ed0*/  @!P0 BRA `(.L_x_215) ;  /* 0xfffffffc00f08947 */ /* 0x010fea000383ffff */
[----:B------:R-:W-:Y:S05]  /*9ee0*/  BRA `(.L_x_27) ;  /* 0xffffff7800e07947 */ /* 0x000fea000383ffff */
.L_x_32:
[----:B-1----:R1:W4:Y:S02]  /*9ef0*/  SYNCS.PHASECHK.TRANS64.TRYWAIT P0, [R2+URZ+0xb0], R3 ;  /* 0x0000b003020075a7 */ /* 0x00232400080011ff */
[----:B----4-:R-:W-:Y:S05]  /*9f00*/  @!P0 NANOSLEEP.SYNCS 0x989680 ;  /* 0x009896800000895d */ /* 0x010fea0003900000 */
[----:B------:R-:W4:Y:S02]  /*9f10*/  @!P0 SYNCS.PHASECHK.TRANS64 P0, [R2+URZ+0xb0], R3 ;  /* 0x0000b003020085a7 */ /* 0x000f2400080010ff */
[----:B----4-:R-:W-:Y:S05]  /*9f20*/  @!P0 BRA `(.L_x_32) ;  /* 0xfffffffc00f08947 */ /* 0x010fea000383ffff */
[----:B------:R-:W-:Y:S05]  /*9f30*/  BRA `(.L_x_216) ;  /* 0xffffff7c006c7947 */ /* 0x000fea000383ffff */
.L_x_36:
[----:B--2---:R-:W-:-:S07]  /*9f40*/  MOV R0, UR5 ;  /* 0x0000000500007c02 */ /* 0x004fce0008000f00 */
.L_x_217:
[----:B-1----:R1:W2:Y:S02]  /*9f50*/  SYNCS.PHASECHK.TRANS64.TRYWAIT P0, [R0+URZ], R2 ;  /* 0x00000002000075a7 */ /* 0x0022a400080011ff */
[----:B--2---:R-:W-:Y:S05]  /*9f60*/  @!P0 NANOSLEEP.SYNCS 0x989680 ;  /* 0x009896800000895d */ /* 0x004fea0003900000 */
[----:B------:R-:W2:Y:S02]  /*9f70*/  @!P0 SYNCS.PHASECHK.TRANS64 P0, [R0+URZ], R2 ;  /* 0x00000002000085a7 */ /* 0x000ea400080010ff */
[----:B--2---:R-:W-:Y:S05]  /*9f80*/  @!P0 BRA `(.L_x_217) ;  /* 0xfffffffc00f08947 */ /* 0x004fea000383ffff */
[----:B------:R-:W-:Y:S05]  /*9f90*/  BRA `(.L_x_218) ;  /* 0xffffff8000dc7947 */ /* 0x000fea000383ffff */
.L_x_37:
[----:B--2---:R-:W-:-:S07]  /*9fa0*/  MOV R0, UR5 ;  /* 0x0000000500007c02 */ /* 0x004fce0008000f00 */
.L_x_219:
[----:B-1----:R1:W2:Y:S02]  /*9fb0*/  SYNCS.PHASECHK.TRANS64.TRYWAIT P0, [R0+URZ], R3 ;  /* 0x00000003000075a7 */ /* 0x0022a400080011ff */
[----:B--2---:R-:W-:Y:S05]  /*9fc0*/  @!P0 NANOSLEEP.SYNCS 0x989680 ;  /* 0x009896800000895d */ /* 0x004fea0003900000 */
[----:B------:R-:W2:Y:S02]  /*9fd0*/  @!P0 SYNCS.PHASECHK.TRANS64 P0, [R0+URZ], R3 ;  /* 0x00000003000085a7 */ /* 0x000ea400080010ff */
[----:B--2---:R-:W-:Y:S05]  /*9fe0*/  @!P0 BRA `(.L_x_219) ;  /* 0xfffffffc00f08947 */ /* 0x004fea000383ffff */
[----:B------:R-:W-:Y:S05]  /*9ff0*/  BRA `(.L_x_220) ;  /* 0xffffff8000e87947 */ /* 0x000fea000383ffff */
.L_x_38:
[----:B--2---:R-:W-:-:S07]  /*a000*/  MOV R0, UR5 ;  /* 0x0000000500007c02 */ /* 0x004fce0008000f00 */
.L_x_221:
[----:B-1----:R1:W2:Y:S02]  /*a010*/  SYNCS.PHASECHK.TRANS64.TRYWAIT P0, [R0+URZ], R3 ;  /* 0x00000003000075a7 */ /* 0x0022a400080011ff */
[----:B--2---:R-:W-:Y:S05]  /*a020*/  @!P0 NANOSLEEP.SYNCS 0x989680 ;  /* 0x009896800000895d */ /* 0x004fea0003900000 */
[----:B------:R-:W2:Y:S02]  /*a030*/  @!P0 SYNCS.PHASECHK.TRANS64 P0, [R0+URZ], R3 ;  /* 0x00000003000085a7 */ /* 0x000ea400080010ff */
[----:B--2---:R-:W-:Y:S05]  /*a040*/  @!P0 BRA `(.L_x_221) ;  /* 0xfffffffc00f08947 */ /* 0x004fea000383ffff */
[----:B------:R-:W-:Y:S05]  /*a050*/  BRA `(.L_x_222) ;  /* 0xffffff8000f47947 */ /* 0x000fea000383ffff */
.L_x_39:
[----:B--2---:R-:W-:-:S07]  /*a060*/  MOV R0, UR5 ;  /* 0x0000000500007c02 */ /* 0x004fce0008000f00 */
.L_x_223:
[----:B-1----:R1:W2:Y:S02]  /*a070*/  SYNCS.PHASECHK.TRANS64.TRYWAIT P0, [R0+URZ], R3 ;  /* 0x00000003000075a7 */ /* 0x0022a400080011ff */
[----:B--2---:R-:W-:Y:S05]  /*a080*/  @!P0 NANOSLEEP.SYNCS 0x989680 ;  /* 0x009896800000895d */ /* 0x004fea0003900000 */
[----:B------:R-:W2:Y:S02]  /*a090*/  @!P0 SYNCS.PHASECHK.TRANS64 P0, [R0+URZ], R3 ;  /* 0x00000003000085a7 */ /* 0x000ea400080010ff */
[----:B--2---:R-:W-:Y:S05]  /*a0a0*/  @!P0 BRA `(.L_x_223) ;  /* 0xfffffffc00f08947 */ /* 0x004fea000383ffff */
[----:B------:R-:W-:Y:S05]  /*a0b0*/  BRA `(.L_x_224) ;  /* 0xffffff8400007947 */ /* 0x000fea000383ffff */
.L_x_40:
[----:B--2---:R-:W-:-:S07]  /*a0c0*/  MOV R0, UR5 ;  /* 0x0000000500007c02 */ /* 0x004fce0008000f00 */
.L_x_225:
[----:B-1----:R1:W2:Y:S02]  /*a0d0*/  SYNCS.PHASECHK.TRANS64.TRYWAIT P0, [R0+URZ], R3 ;  /* 0x00000003000075a7 */ /* 0x0022a400080011ff */
[----:B--2---:R-:W-:Y:S05]  /*a0e0*/  @!P0 NANOSLEEP.SYNCS 0x989680 ;  /* 0x009896800000895d */ /* 0x004fea0003900000 */
[----:B------:R-:W2:Y:S02]  /*a0f0*/  @!P0 SYNCS.PHASECHK.TRANS64 P0, [R0+URZ], R3 ;  /* 0x00000003000085a7 */ /* 0x000ea400080010ff */
[----:B--2---:R-:W-:Y:S05]  /*a100*/  @!P0 BRA `(.L_x_225) ;  /* 0xfffffffc00f08947 */ /* 0x004fea000383ffff */
[----:B------:R-:W-:Y:S05]  /*a110*/  BRA `(.L_x_226) ;  /* 0xffffff84000c7947 */ /* 0x000fea000383ffff */
.L_x_43:
[----:B-1----:R1:W2:Y:S02]  /*a120*/  SYNCS.PHASECHK.TRANS64.TRYWAIT P0, [R0+URZ+0x110], R4 ;  /* 0x00011004000075a7 */ /* 0x0022a400080011ff */
[----:B--2---:R-:W-:Y:S05]  /*a130*/  @!P0 NANOSLEEP.SYNCS 0x989680 ;  /* 0x009896800000895d */ /* 0x004fea0003900000 */
[----:B------:R-:W2:Y:S02]  /*a140*/  @!P0 SYNCS.PHASECHK.TRANS64 P0, [R0+URZ+0x110], R4 ;  /* 0x00011004000085a7 */ /* 0x000ea400080010ff */
[----:B--2---:R-:W-:Y:S05]  /*a150*/  @!P0 BRA `(.L_x_43) ;  /* 0xfffffffc00f08947 */ /* 0x004fea000383ffff */
[----:B------:R-:W-:Y:S05]  /*a160*/  BRA `(.L_x_227) ;  /* 0xffffff8400687947 */ /* 0x000fea000383ffff */
.L_x_44:
[----:B------:R-:W-:-:S07]  /*a170*/  MOV R0, UR5 ;  /* 0x0000000500007c02 */ /* 0x000fce0008000f00 */
.L_x_228:
[----:B-1----:R1:W2:Y:S02]  /*a180*/  SYNCS.PHASECHK.TRANS64.TRYWAIT P0, [R0+URZ+0xc0], R5 ;  /* 0x0000c005000075a7 */ /* 0x0022a400080011ff */
[----:B--2---:R-:W-:Y:S05]  /*a190*/  @!P0 NANOSLEEP.SYNCS 0x989680 ;  /* 0x009896800000895d */ /* 0x004fea0003900000 */
[----:B------:R-:W2:Y:S02]  /*a1a0*/  @!P0 SYNCS.PHASECHK.TRANS64 P0, [R0+URZ+0xc0], R5 ;  /* 0x0000c005000085a7 */ /* 0x000ea400080010ff */
[----:B--2---:R-:W-:Y:S05]  /*a1b0*/  @!P0 BRA `(.L_x_228) ;  /* 0xfffffffc00f08947 */ /* 0x004fea000383ffff */
[----:B------:R-:W-:Y:S05]  /*a1c0*/  BRA `(.L_x_229) ;  /* 0xffffff8400787947 */ /* 0x000fea000383ffff */
.L_x_45:
[----:B-1----:R1:W2:Y:S02]  /*a1d0*/  SYNCS.PHASECHK.TRANS64.TRYWAIT P1, [R0+URZ+0xb0], R4 ;  /* 0x0000b004000075a7 */ /* 0x0022a400080211ff */
[----:B--2---:R-:W-:Y:S05]  /*a1e0*/  @!P1 NANOSLEEP.SYNCS 0x989680 ;  /* 0x009896800000995d */ /* 0x004fea0003900000 */
[----:B------:R-:W2:Y:S02]  /*a1f0*/  @!P1 SYNCS.PHASECHK.TRANS64 P1, [R0+URZ+0xb0], R4 ;  /* 0x0000b004000095a7 */ /* 0x000ea400080210ff */
[----:B--2---:R-:W-:Y:S05]  /*a200*/  @!P1 BRA `(.L_x_45) ;  /* 0xfffffffc00f09947 */ /* 0x004fea000383ffff */
[----:B------:R-:W-:Y:S05]  /*a210*/  BRA `(.L_x_230) ;  /* 0xffffff8400a87947 */ /* 0x000fea000383ffff */
.L_x_48:
[----:B------:R-:W-:-:S07]  /*a220*/  MOV R0, UR5 ;  /* 0x0000000500007c02 */ /* 0x000fce0008000f00 */
.L_x_231:
[----:B-1----:R1:W2:Y:S02]  /*a230*/  SYNCS.PHASECHK.TRANS64.TRYWAIT P0, [R0+URZ+0xc0], R2 ;  /* 0x0000c002000075a7 */ /* 0x0022a400080011ff */
[----:B--2---:R-:W-:Y:S05]  /*a240*/  @!P0 NANOSLEEP.SYNCS 0x989680 ;  /* 0x009896800000895d */ /* 0x004fea0003900000 */
[----:B------:R-:W2:Y:S02]  /*a250*/  @!P0 SYNCS.PHASECHK.TRANS64 P0, [R0+URZ+0xc0], R2 ;  /* 0x0000c002000085a7 */ /* 0x000ea400080010ff */
[----:B--2---:R-:W-:Y:S05]  /*a260*/  @!P0 BRA `(.L_x_231) ;  /* 0xfffffffc00f08947 */ /* 0x004fea000383ffff */
[----:B------:R-:W-:Y:S05]  /*a270*/  BRA `(.L_x_47) ;  /* 0xffffff8400fc7947 */ /* 0x000fea000383ffff */
.L_x_55:
[----:B-1----:R1:W2:Y:S02]  /*a280*/  SYNCS.PHASECHK.TRANS64.TRYWAIT P1, [R0+URZ+0xb0], R2 ;  /* 0x0000b002000075a7 */ /* 0x0022a400080211ff */
[----:B--2---:R-:W-:Y:S05]  /*a290*/  @!P1 NANOSLEEP.SYNCS 0x989680 ;  /* 0x009896800000995d */ /* 0x004fea0003900000 */
[----:B------:R-:W2:Y:S02]  /*a2a0*/  @!P1 SYNCS.PHASECHK.TRANS64 P1, [R0+URZ+0xb0], R2 ;  /* 0x0000b002000095a7 */ /* 0x000ea400080210ff */
[----:B--2---:R-:W-:Y:S05]  /*a2b0*/  @!P1 BRA `(.L_x_55) ;  /* 0xfffffffc00f09947 */ /* 0x004fea000383ffff */
[----:B------:R-:W-:Y:S05]  /*a2c0*/  BRA `(.L_x_232) ;  /* 0xffffff8c006c7947 */ /* 0x000fea000383ffff */
.L_x_56:
[----:B------:R-:W-:-:S07]  /*a2d0*/  MOV R2, UR7 ;  /* 0x0000000700027c02 */ /* 0x000fce0008000f00 */
.L_x_233:
[----:B-1----:R1:W2:Y:S02]  /*a2e0*/  SYNCS.PHASECHK.TRANS64.TRYWAIT P0, [R2+URZ+0xf0], R0 ;  /* 0x0000f000020075a7 */ /* 0x0022a400080011ff */
[----:B--2---:R-:W-:Y:S05]  /*a2f0*/  @!P0 NANOSLEEP.SYNCS 0x989680 ;  /* 0x009896800000895d */ /* 0x004fea0003900000 */
[----:B------:R-:W2:Y:S02]  /*a300*/  @!P0 SYNCS.PHASECHK.TRANS64 P0, [R2+URZ+0xf0], R0 ;  /* 0x0000f000020085a7 */ /* 0x000ea400080010ff */
[----:B--2---:R-:W-:Y:S05]  /*a310*/  @!P0 BRA `(.L_x_233) ;  /* 0xfffffffc00f08947 */ /* 0x004fea000383ffff */
[----:B------:R-:W-:Y:S05]  /*a320*/  BRA `(.L_x_234) ;  /* 0xffffff8c00a47947 */ /* 0x000fea000383ffff */
.L_x_59:
[----:B------:R-:W-:Y:S07]  /*a330*/  MOV R0, UR6 ;  /* 0x0000000600007c02 */ /* 0x000fee0008000f00 */
.L_x_235:
[----:B-1----:R1:W2:Y:S02]  /*a340*/  SYNCS.PHASECHK.TRANS64.TRYWAIT P0, [R0+URZ], R2 ;  /* 0x00000002000075a7 */ /* 0x0022a400080011ff */
[----:B--2---:R-:W-:Y:S05]  /*a350*/  @!P0 NANOSLEEP.SYNCS 0x989680 ;  /* 0x009896800000895d */ /* 0x004fea0003900000 */
[----:B------:R-:W2:Y:S02]  /*a360*/  @!P0 SYNCS.PHASECHK.TRANS64 P0, [R0+URZ], R2 ;  /* 0x00000002000085a7 */ /* 0x000ea400080010ff */
[----:B--2---:R-:W-:Y:S05]  /*a370*/  @!P0 BRA `(.L_x_235) ;  /* 0xfffffffc00f08947 */ /* 0x004fea000383ffff */
[----:B------:R-:W-:Y:S05]  /*a380*/  BRA `(.L_x_58) ;  /* 0xffffff8c00c07947 */ /* 0x000fea000383ffff */
.L_x_62:
[----:B------:R-:W-:-:S07]  /*a390*/  MOV R0, UR6 ;  /* 0x0000000600007c02 */ /* 0x000fce0008000f00 */
.L_x_236:
[----:B--2---:R2:W4:Y:S02]  /*a3a0*/  SYNCS.PHASECHK.TRANS64.TRYWAIT P0, [R0+URZ], R2 ;  /* 0x00000002000075a7 */ /* 0x00452400080011ff */
[----:B----4-:R-:W-:Y:S05]  /*a3b0*/  @!P0 NANOSLEEP.SYNCS 0x989680 ;  /* 0x009896800000895d */ /* 0x010fea0003900000 */
[----:B------:R-:W4:Y:S02]  /*a3c0*/  @!P0 SYNCS.PHASECHK.TRANS64 P0, [R0+URZ], R2 ;  /* 0x00000002000085a7 */ /* 0x000f2400080010ff */
[----:B----4-:R-:W-:Y:S05]  /*a3d0*/  @!P0 BRA `(.L_x_236) ;  /* 0xfffffffc00f08947 */ /* 0x010fea000383ffff */
[----:B------:R-:W-:Y:S05]  /*a3e0*/  BRA `(.L_x_237) ;  /* 0xffffff90009c7947 */ /* 0x000fea000383ffff */
.L_x_63:
[----:B------:R-:W-:-:S07]  /*a3f0*/  MOV R0, UR6 ;  /* 0x0000000600007c02 */ /* 0x000fce0008000f00 */
.L_x_238:
[----:B-1----:R1:W2:Y:S02]  /*a400*/  SYNCS.PHASECHK.TRANS64.TRYWAIT P0, [R0+URZ], R3 ;  /* 0x00000003000075a7 */ /* 0x0022a400080011ff */
[----:B--2---:R-:W-:Y:S05]  /*a410*/  @!P0 NANOSLEEP.SYNCS 0x989680 ;  /* 0x009896800000895d */ /* 0x004fea0003900000 */
[----:B------:R-:W2:Y:S02]  /*a420*/  @!P0 SYNCS.PHASECHK.TRANS64 P0, [R0+URZ], R3 ;  /* 0x00000003000085a7 */ /* 0x000ea400080010ff */
[----:B--2---:R-:W-:Y:S05]  /*a430*/  @!P0 BRA `(.L_x_238) ;  /* 0xfffffffc00f08947 */ /* 0x004fea000383ffff */
[----:B------:R-:W-:Y:S05]  /*a440*/  BRA `(.L_x_239) ;  /* 0xffffff9000a87947 */ /* 0x000fea000383ffff */
.L_x_64:
[----:B------:R-:W-:-:S07]  /*a450*/  MOV R0, UR6 ;  /* 0x0000000600007c02 */ /* 0x000fce0008000f00 */
.L_x_240:
[----:B-1----:R1:W2:Y:S02]  /*a460*/  SYNCS.PHASECHK.TRANS64.TRYWAIT P0, [R0+URZ], R3 ;  /* 0x00000003000075a7 */ /* 0x0022a400080011ff */
[----:B--2---:R-:W-:Y:S05]  /*a470*/  @!P0 NANOSLEEP.SYNCS 0x989680 ;  /* 0x009896800000895d */ /* 0x004fea0003900000 */
[----:B------:R-:W2:Y:S02]  /*a480*/  @!P0 SYNCS.PHASECHK.TRANS64 P0, [R0+URZ], R3 ;  /* 0x00000003000085a7 */ /* 0x000ea400080010ff */
[----:B--2---:R-:W-:Y:S05]  /*a490*/  @!P0 BRA `(.L_x_240) ;  /* 0xfffffffc00f08947 */ /* 0x004fea000383ffff */
[----:B------:R-:W-:Y:S05]  /*a4a0*/  BRA `(.L_x_241) ;  /* 0xffffff9000b47947 */ /* 0x000fea000383ffff */
.L_x_65:
[----:B-1----:R-:W-:-:S07]  /*a4b0*/  MOV R0, UR7 ;  /* 0x0000000700007c02 */ /* 0x002fce0008000f00 */
.L_x_242:
[----:B-1----:R1:W2:Y:S02]  /*a4c0*/  SYNCS.PHASECHK.TRANS64.TRYWAIT P0, [R0+URZ], R2 ;  /* 0x00000002000075a7 */ /* 0x0022a400080011ff */
[----:B--2---:R-:W-:Y:S05]  /*a4d0*/  @!P0 NANOSLEEP.SYNCS 0x989680 ;  /* 0x009896800000895d */ /* 0x004fea0003900000 */
[----:B------:R-:W2:Y:S02]  /*a4e0*/  @!P0 SYNCS.PHASECHK.TRANS64 P0, [R0+URZ], R2 ;  /* 0x00000002000085a7 */ /* 0x000ea400080010ff */
[----:B--2---:R-:W-:Y:S05]  /*a4f0*/  @!P0 BRA `(.L_x_242) ;  /* 0xfffffffc00f08947 */ /* 0x004fea000383ffff */
[----:B------:R-:W-:Y:S05]  /*a500*/  BRA `(.L_x_243) ;  /* 0xffffff9000c07947 */ /* 0x000fea000383ffff */
.L_x_70:
[----:B--2---:R2:W3:Y:S02]  /*a510*/  SYNCS.PHASECHK.TRANS64.TRYWAIT P0, [R0+URZ+0xb0], R2 ;  /* 0x0000b002000075a7 */ /* 0x0044e400080011ff */
[----:B---3--:R-:W-:Y:S05]  /*a520*/  @!P0 NANOSLEEP.SYNCS 0x989680 ;  /* 0x009896800000895d */ /* 0x008fea0003900000 */
[----:B------:R-:W3:Y:S02]  /*a530*/  @!P0 SYNCS.PHASECHK.TRANS64 P0, [R0+URZ+0xb0], R2 ;  /* 0x0000b002000085a7 */ /* 0x000ee400080010ff */
[----:B---3--:R-:W-:Y:S05]  /*a540*/  @!P0 BRA `(.L_x_70) ;  /* 0xfffffffc00f08947 */ /* 0x008fea000383ffff */
[----:B------:R-:W-:Y:S05]  /*a550*/  BRA `(.L_x_244) ;  /* 0xffffff9400cc7947 */ /* 0x000fea000383ffff */
.L_x_73:
[----:B------:R-:W-:Y:S07]  /*a560*/  MOV R0, UR7 ;  /* 0x0000000700007c02 */ /* 0x000fee0008000f00 */
.L_x_245:
[----:B--2---:R2:W3:Y:S02]  /*a570*/  SYNCS.PHASECHK.TRANS64.TRYWAIT P0, [R0+URZ+0xa8], R2 ;  /* 0x0000a802000075a7 */ /* 0x0044e400080011ff */
[----:B---3--:R-:W-:Y:S05]  /*a580*/  @!P0 NANOSLEEP.SYNCS 0x989680 ;  /* 0x009896800000895d */ /* 0x008fea0003900000 */
[----:B------:R-:W3:Y:S02]  /*a590*/  @!P0 SYNCS.PHASECHK.TRANS64 P0, [R0+URZ+0xa8], R2 ;  /* 0x0000a802000085a7 */ /* 0x000ee400080010ff */
[----:B---3--:R-:W-:Y:S05]  /*a5a0*/  @!P0 BRA `(.L_x_245) ;  /* 0xfffffffc00f08947 */ /* 0x008fea000383ffff */
[----:B------:R-:W-:Y:S05]  /*a5b0*/  BRA `(.L_x_72) ;  /* 0xffffff9800ac7947 */ /* 0x000fea000383ffff */
.L_x_76:
[----:B------:R-:W-:Y:S07]  /*a5c0*/  MOV R0, UR7 ;  /* 0x0000000700007c02 */ /* 0x000fee0008000f00 */
.L_x_246:
[----:B-1----:R1:W2:Y:S02]  /*a5d0*/  SYNCS.PHASECHK.TRANS64.TRYWAIT P0, [R0+URZ+0x80], R22 ;  /* 0x00008016000075a7 */ /* 0x0022a400080011ff */
[----:B--2---:R-:W-:Y:S05]  /*a5e0*/  @!P0 NANOSLEEP.SYNCS 0x989680 ;  /* 0x009896800000895d */ /* 0x004fea0003900000 */
[----:B------:R-:W2:Y:S02]  /*a5f0*/  @!P0 SYNCS.PHASECHK.TRANS64 P0, [R0+URZ+0x80], R22 ;  /* 0x00008016000085a7 */ /* 0x000ea400080010ff */
[----:B--2---:R-:W-:Y:S05]  /*a600*/  @!P0 BRA `(.L_x_246) ;  /* 0xfffffffc00f08947 */ /* 0x004fea000383ffff */
[----:B------:R-:W-:Y:S05]  /*a610*/  BRA `(.L_x_247) ;  /* 0xffffff9c00247947 */ /* 0x000fea000383ffff */
.L_x_77:
[----:B------:R-:W-:Y:S07]  /*a620*/  MOV R0, UR7 ;  /* 0x0000000700007c02 */ /* 0x000fee0008000f00 */
.L_x_248:
[----:B-1----:R1:W2:Y:S02]  /*a630*/  SYNCS.PHASECHK.TRANS64.TRYWAIT P0, [R0+URZ+0x88], R22 ;  /* 0x00008816000075a7 */ /* 0x0022a400080011ff */
[----:B--2---:R-:W-:Y:S05]  /*a640*/  @!P0 NANOSLEEP.SYNCS 0x989680 ;  /* 0x009896800000895d */ /* 0x004fea0003900000 */
[----:B------:R-:W2:Y:S02]  /*a650*/  @!P0 SYNCS.PHASECHK.TRANS64 P0, [R0+URZ+0x88], R22 ;  /* 0x00008816000085a7 */ /* 0x000ea400080010ff */
[----:B--2---:R-:W-:Y:S05]  /*a660*/  @!P0 BRA `(.L_x_248) ;  /* 0xfffffffc00f08947 */ /* 0x004fea000383ffff */
[----:B------:R-:W-:Y:S05]  /*a670*/  BRA `(.L_x_249) ;  /* 0xffffff9c005c7947 */ /* 0x000fea000383ffff */
.L_x_78:
[----:B------:R-:W-:Y:S07]  /*a680*/  MOV R0, UR7 ;  /* 0x0000000700007c02 */ /* 0x000fee0008000f00 */
.L_x_250:
[----:B-1----:R1:W2:Y:S02]  /*a690*/  SYNCS.PHASECHK.TRANS64.TRYWAIT P0, [R0+URZ+0x90], R22 ;  /* 0x00009016000075a7 */ /* 0x0022a400080011ff */
[----:B--2---:R-:W-:Y:S05]  /*a6a0*/  @!P0 NANOSLEEP.SYNCS 0x989680 ;  /* 0x009896800000895d */ /* 0x004fea0003900000 */
[----:B------:R-:W2:Y:S02]  /*a6b0*/  @!P0 SYNCS.PHASECHK.TRANS64 P0, [R0+URZ+0x90], R22 ;  /* 0x00009016000085a7 */ /* 0x000ea400080010ff */
[----:B--2---:R-:W-:Y:S05]  /*a6c0*/  @!P0 BRA `(.L_x_250) ;  /* 0xfffffffc00f08947 */ /* 0x004fea000383ffff */
[----:B------:R-:W-:Y:S05]  /*a6d0*/  BRA `(.L_x_251) ;  /* 0xffffff9c00a07947 */ /* 0x000fea000383ffff */
.L_x_79:
[----:B------:R-:W-:Y:S07]  /*a6e0*/  MOV R0, UR7 ;  /* 0x0000000700007c02 */ /* 0x000fee0008000f00 */
.L_x_252:
[----:B-1----:R1:W2:Y:S02]  /*a6f0*/  SYNCS.PHASECHK.TRANS64.TRYWAIT P0, [R0+URZ+0x98], R22 ;  /* 0x00009816000075a7 */ /* 0x0022a400080011ff */
[----:B--2---:R-:W-:Y:S05]  /*a700*/  @!P0 NANOSLEEP.SYNCS 0x989680 ;  /* 0x009896800000895d */ /* 0x004fea0003900000 */
[----:B------:R-:W2:Y:S02]  /*a710*/  @!P0 SYNCS.PHASECHK.TRANS64 P0, [R0+URZ+0x98], R22 ;  /* 0x00009816000085a7 */ /* 0x000ea400080010ff */
[----:B--2---:R-:W-:Y:S05]  /*a720*/  @!P0 BRA `(.L_x_252) ;  /* 0xfffffffc00f08947 */ /* 0x004fea000383ffff */
[----:B------:R-:W-:Y:S05]  /*a730*/  BRA `(.L_x_253) ;  /* 0xffffffa000247947 */ /* 0x000fea000383ffff */
.L_x_81:
[----:B------:R-:W-:-:S07]  /*a740*/  MOV R0, UR7 ;  /* 0x0000000700007c02 */ /* 0x000fce0008000f00 */
.L_x_254:
[----:B-1----:R1:W3:Y:S02]  /*a750*/  SYNCS.PHASECHK.TRANS64.TRYWAIT P0, [R0+URZ+0x80], R2 ;  /* 0x00008002000075a7 */ /* 0x0022e400080011ff */
[----:B---3--:R-:W-:Y:S05]  /*a760*/  @!P0 NANOSLEEP.SYNCS 0x989680 ;  /* 0x009896800000895d */ /* 0x008fea0003900000 */
[----:B------:R-:W3:Y:S02]  /*a770*/  @!P0 SYNCS.PHASECHK.TRANS64 P0, [R0+URZ+0x80], R2 ;  /* 0x00008002000085a7 */ /* 0x000ee400080010ff */
[----:B---3--:R-:W-:Y:S05]  /*a780*/  @!P0 BRA `(.L_x_254) ;  /* 0xfffffffc00f08947 */ /* 0x008fea000383ffff */
[----:B------:R-:W-:Y:S05]  /*a790*/  BRA `(.L_x_255) ;  /* 0xffffffa000947947 */ /* 0x000fea000383ffff */
.L_x_82:
[----:B-1----:R-:W-:-:S07]  /*a7a0*/  MOV R0, UR7 ;  /* 0x0000000700007c02 */ /* 0x002fce0008000f00 */
.L_x_256:
[----:B-1----:R1:W3:Y:S02]  /*a7b0*/  SYNCS.PHASECHK.TRANS64.TRYWAIT P0, [R0+URZ+0x88], R2 ;  /* 0x00008802000075a7 */ /* 0x0022e400080011ff */
[----:B---3--:R-:W-:Y:S05]  /*a7c0*/  @!P0 NANOSLEEP.SYNCS 0x989680 ;  /* 0x009896800000895d */ /* 0x008fea0003900000 */
[----:B------:R-:W3:Y:S02]  /*a7d0*/  @!P0 SYNCS.PHASECHK.TRANS64 P0, [R0+URZ+0x88], R2 ;  /* 0x00008802000085a7 */ /* 0x000ee400080010ff */
[----:B---3--:R-:W-:Y:S05]  /*a7e0*/  @!P0 BRA `(.L_x_256) ;  /* 0xfffffffc00f08947 */ /* 0x008fea000383ffff */
[----:B------:R-:W-:Y:S05]  /*a7f0*/  BRA `(.L_x_257) ;  /* 0xffffffa000847947 */ /* 0x000fea000383ffff */
.L_x_83:
[----:B-1----:R-:W-:-:S07]  /*a800*/  MOV R0, UR7 ;  /* 0x0000000700007c02 */ /* 0x002fce0008000f00 */
.L_x_258:
[----:B-1----:R1:W3:Y:S02]  /*a810*/  SYNCS.PHASECHK.TRANS64.TRYWAIT P0, [R0+URZ+0x90], R2 ;  /* 0x00009002000075a7 */ /* 0x0022e400080011ff */
[----:B---3--:R-:W-:Y:S05]  /*a820*/  @!P0 NANOSLEEP.SYNCS 0x989680 ;  /* 0x009896800000895d */ /* 0x008fea0003900000 */
[----:B------:R-:W3:Y:S02]  /*a830*/  @!P0 SYNCS.PHASECHK.TRANS64 P0, [R0+URZ+0x90], R2 ;  /* 0x00009002000085a7 */ /* 0x000ee400080010ff */
[----:B---3--:R-:W-:Y:S05]  /*a840*/  @!P0 BRA `(.L_x_258) ;  /* 0xfffffffc00f08947 */ /* 0x008fea000383ffff */
[----:B------:R-:W-:Y:S05]  /*a850*/  BRA `(.L_x_259) ;  /* 0xffffffa000747947 */ /* 0x000fea000383ffff */
.L_x_85:
[----:B-1----:R1:W2:Y:S02]  /*a860*/  SYNCS.PHASECHK.TRANS64.TRYWAIT P0, [R0+URZ+0xb0], R2 ;  /* 0x0000b002000075a7 */ /* 0x0022a400080011ff */
[----:B--2---:R-:W-:Y:S05]  /*a870*/  @!P0 NANOSLEEP.SYNCS 0x989680 ;  /* 0x009896800000895d */ /* 0x004fea0003900000 */
[----:B------:R-:W2:Y:S02]  /*a880*/  @!P0 SYNCS.PHASECHK.TRANS64 P0, [R0+URZ+0xb0], R2 ;  /* 0x0000b002000085a7 */ /* 0x000ea400080010ff */
[----:B--2---:R-:W-:Y:S05]  /*a890*/  @!P0 BRA `(.L_x_85) ;  /* 0xfffffffc00f08947 */ /* 0x004fea000383ffff */
[----:B------:R-:W-:Y:S05]  /*a8a0*/  BRA `(.L_x_260) ;  /* 0xffffffa4000c7947 */ /* 0x000fea000383ffff */
.L_x_99:
[----:B-1----:R1:W2:Y:S02]  /*a8b0*/  SYNCS.PHASECHK.TRANS64.TRYWAIT P0, [R2+URZ+0x60], R0 ;  /* 0x00006000020075a7 */ /* 0x0022a400080011ff */
[----:B--2---:R-:W-:Y:S05]  /*a8c0*/  @!P0 NANOSLEEP.SYNCS 0x989680 ;  /* 0x009896800000895d */ /* 0x004fea0003900000 */
[----:B------:R-:W2:Y:S02]  /*a8d0*/  @!P0 SYNCS.PHASECHK.TRANS64 P0, [R2+URZ+0x60], R0 ;  /* 0x00006000020085a7 */ /* 0x000ea400080010ff */
[----:B--2---:R-:W-:Y:S05]  /*a8e0*/  @!P0 BRA `(.L_x_99) ;  /* 0xfffffffc00f08947 */ /* 0x004fea000383ffff */
[----:B------:R-:W-:Y:S05]  /*a8f0*/  BRA `(.L_x_98) ;  /* 0xffffffb0006c7947 */ /* 0x000fea000383ffff */
.L_x_102:
[----:B------:R1:W1:Y:S02]  /*a900*/  SYNCS.PHASECHK.TRANS64.TRYWAIT P1, [R112+URZ+0xd0], R0 ;  /* 0x0000d000700075a7 */ /* 0x00026400080211ff */
[----:B-1----:R-:W-:Y:S05]  /*a910*/  @!P1 NANOSLEEP.SYNCS 0x989680 ;  /* 0x009896800000995d */ /* 0x002fea0003900000 */
[----:B------:R-:W1:Y:S02]  /*a920*/  @!P1 SYNCS.PHASECHK.TRANS64 P1, [R112+URZ+0xd0], R0 ;  /* 0x0000d000700095a7 */ /* 0x000e6400080210ff */
[----:B-1----:R-:W-:Y:S05]  /*a930*/  @!P1 BRA `(.L_x_102) ;  /* 0xfffffffc00f09947 */ /* 0x002fea000383ffff */
[----:B------:R-:W-:Y:S05]  /*a940*/  BRA `(.L_x_101) ;  /* 0xffffffb000bc7947 */ /* 0x000fea000383ffff */
        .weak           $__internal_0_$__cuda_sm10x_tcgen05_guardrail_trap_col_being_dealloced_not_returned_by_alloc
        .type           $__internal_0_$__cuda_sm10x_tcgen05_guardrail_trap_col_being_dealloced_not_returned_by_alloc,@function
        .size           $__internal_0_$__cuda_sm10x_tcgen05_guardrail_trap_col_being_dealloced_not_returned_by_alloc,($__internal_1_$__cuda_sm10x_tcgen05_guardrail_trap_phase_invalid_during_alloc - $__internal_0_$__cuda_sm10x_tcgen05_guardrail_trap_col_being_dealloced_not_returned_by_alloc)
$__internal_0_$__cuda_sm10x_tcgen05_guardrail_trap_col_being_dealloced_not_returned_by_alloc:
[----:B------:R-:W-:Y:S05]  /*a950*/  BPT.TRAP 0x1 ;  /* 0x000000040000795c */ /* 0x000fea0000300000 */
[----:B------:R-:W-:-:S04]  /*a960*/  HFMA2 R3, -RZ, RZ, 0, 0 ;  /* 0x00000000ff037431 */ /* 0x000fc800000001ff */
[----:B------:R-:W-:Y:S05]  /*a970*/  RET.REL.NODEC R2 `(_ZN7cutlass13device_kernelINS_4gemm6kernel13GemmUniversalIN4cute5tupleIJiiiiEEENS1_10collective13CollectiveMmaINS1_35MainloopSm100TmaUmmaWarpSpecializedILi6ELi2ELi4ENS5_IJNS4_1CILi1EEESB_SB_EEEEENS5_IJNSA_ILi128EEESE_NSA_ILi64EEEEEENS_10bfloat16_tENS5_IJlSB_lEEESH_SI_NS4_8TiledMMAINS4_8MMA_AtomIJNS4_20SM100_MMA_F16BF16_SSISH_SH_fLi128ELi128ELNS4_4UMMA5MajorE0ELSN_0ELNSM_7ScaleInE0ELSO_0EEEEEENS4_6LayoutISC_NS5_IJNSA_ILi0EEESS_SS_EEEEENS5_IJNS4_10UnderscoreESV_SV_EEEEENS4_13SM90_TMA_LOADENS4_14ComposedLayoutINS4_7SwizzleILi3ELi4ELi3EEENS4_18smem_ptr_flag_bitsILi16EEENSR_INS5_IJNSA_ILi8EEESF_EEENS5_IJSF_SB_EEEEEEEvNS4_8identityESY_S18_vS19_EENS_8epilogue10collective18CollectiveEpilogueINS1B_23Sm100TmaWarpSpecializedILi4ELi2ELi32ELb1ELb0EEEJSG_NS5_IJNSR_ISE_SB_EENSR_INSA_ILi32EEESB_EEEEESH_SI_SH_SI_NS1B_6fusion15FusionCallbacksIS1F_NS1K_13LinCombEltActINS1B_6thread4SiLuESH_fSH_fLNS_15FloatRoundStyleE2EEESG_S1J_JEEENS4_5SM1004TMEM4LOAD26SM100_TMEM_LOAD_32dp32b32xESY_NSZ_INS10_ILi2ELi4ELi3EEES13_NSR_INS5_IJS14_S1H_EEENS5_IJS1H_SB_EEEEEEENS4_39AutoVectorizingCopyWithAssumedAlignmentILi128EEENS4_14SM90_TMA_STOREES20_S22_S22_EEEvvEEEEvNT_6ParamsE) ;  /* 0xffffff5402a07950 */ /* 0x000fea0003c3ffff */
        .weak           $__internal_1_$__cuda_sm10x_tcgen05_guardrail_trap_phase_invalid_during_alloc
        .type           $__internal_1_$__cuda_sm10x_tcgen05_guardrail_trap_phase_invalid_during_alloc,@function
        .size           $__internal_1_$__cuda_sm10x_tcgen05_guardrail_trap_phase_invalid_during_alloc,($__internal_2_$__cuda_sm10x_tcgen05_guardrail_trap_unallocated_columns_being_dealloced - $__internal_1_$__cuda_sm10x_tcgen05_guardrail_trap_phase_invalid_during_alloc)
$__internal_1_$__cuda_sm10x_tcgen05_guardrail_trap_phase_invalid_during_alloc:
[----:B------:R-:W-:Y:S05]  /*a980*/  BPT.TRAP 0x1 ;  /* 0x000000040000795c */ /* 0x000fea0000300000 */
[----:B------:R-:W-:-:S04]  /*a990*/  MOV R3, 0x0 ;  /* 0x0000000000037802 */ /* 0x000fc80000000f00 */
[----:B------:R-:W-:Y:S05]  /*a9a0*/  RET.REL.NODEC R2 `(_ZN7cutlass13device_kernelINS_4gemm6kernel13GemmUniversalIN4cute5tupleIJiiiiEEENS1_10collective13CollectiveMmaINS1_35MainloopSm100TmaUmmaWarpSpecializedILi6ELi2ELi4ENS5_IJNS4_1CILi1EEESB_SB_EEEEENS5_IJNSA_ILi128EEESE_NSA_ILi64EEEEEENS_10bfloat16_tENS5_IJlSB_lEEESH_SI_NS4_8TiledMMAINS4_8MMA_AtomIJNS4_20SM100_MMA_F16BF16_SSISH_SH_fLi128ELi128ELNS4_4UMMA5MajorE0ELSN_0ELNSM_7ScaleInE0ELSO_0EEEEEENS4_6LayoutISC_NS5_IJNSA_ILi0EEESS_SS_EEEEENS5_IJNS4_10UnderscoreESV_SV_EEEEENS4_13SM90_TMA_LOADENS4_14ComposedLayoutINS4_7SwizzleILi3ELi4ELi3EEENS4_18smem_ptr_flag_bitsILi16EEENSR_INS5_IJNSA_ILi8EEESF_EEENS5_IJSF_SB_EEEEEEEvNS4_8identityESY_S18_vS19_EENS_8epilogue10collective18CollectiveEpilogueINS1B_23Sm100TmaWarpSpecializedILi4ELi2ELi32ELb1ELb0EEEJSG_NS5_IJNSR_ISE_SB_EENSR_INSA_ILi32EEESB_EEEEESH_SI_SH_SI_NS1B_6fusion15FusionCallbacksIS1F_NS1K_13LinCombEltActINS1B_6thread4SiLuESH_fSH_fLNS_15FloatRoundStyleE2EEESG_S1J_JEEENS4_5SM1004TMEM4LOAD26SM100_TMEM_LOAD_32dp32b32xESY_NSZ_INS10_ILi2ELi4ELi3EEES13_NSR_INS5_IJS14_S1H_EEENS5_IJS1H_SB_EEEEEEENS4_39AutoVectorizingCopyWithAssumedAlignmentILi128EEENS4_14SM90_TMA_STOREES20_S22_S22_EEEvvEEEEvNT_6ParamsE) ;  /* 0xffffff5402947950 */ /* 0x000fea0003c3ffff */
        .weak           $__internal_2_$__cuda_sm10x_tcgen05_guardrail_trap_unallocated_columns_being_dealloced
        .type           $__internal_2_$__cuda_sm10x_tcgen05_guardrail_trap_unallocated_columns_being_dealloced,@function
        .size           $__internal_2_$__cuda_sm10x_tcgen05_guardrail_trap_unallocated_columns_being_dealloced,($__internal_3_$__cuda_sm20_rcp_rn_f32_slowpath - $__internal_2_$__cuda_sm10x_tcgen05_guardrail_trap_unallocated_columns_being_dealloced)
$__internal_2_$__cuda_sm10x_tcgen05_guardrail_trap_unallocated_columns_being_dealloced:
[----:B------:R-:W-:Y:S05]  /*a9b0*/  BPT.TRAP 0x1 ;  /* 0x000000040000795c */ /* 0x000fea0000300000 */
[----:B------:R-:W-:-:S04]  /*a9c0*/  HFMA2 R3, -RZ, RZ, 0, 0 ;  /* 0x00000000ff037431 */ /* 0x000fc800000001ff */
[----:B------:R-:W-:Y:S05]  /*a9d0*/  RET.REL.NODEC R2 `(_ZN7cutlass13device_kernelINS_4gemm6kernel13GemmUniversalIN4cute5tupleIJiiiiEEENS1_10collective13CollectiveMmaINS1_35MainloopSm100TmaUmmaWarpSpecializedILi6ELi2ELi4ENS5_IJNS4_1CILi1EEESB_SB_EEEEENS5_IJNSA_ILi128EEESE_NSA_ILi64EEEEEENS_10bfloat16_tENS5_IJlSB_lEEESH_SI_NS4_8TiledMMAINS4_8MMA_AtomIJNS4_20SM100_MMA_F16BF16_SSISH_SH_fLi128ELi128ELNS4_4UMMA5MajorE0ELSN_0ELNSM_7ScaleInE0ELSO_0EEEEEENS4_6LayoutISC_NS5_IJNSA_ILi0EEESS_SS_EEEEENS5_IJNS4_10UnderscoreESV_SV_EEEEENS4_13SM90_TMA_LOADENS4_14ComposedLayoutINS4_7SwizzleILi3ELi4ELi3EEENS4_18smem_ptr_flag_bitsILi16EEENSR_INS5_IJNSA_ILi8EEESF_EEENS5_IJSF_SB_EEEEEEEvNS4_8identityESY_S18_vS19_EENS_8epilogue10collective18CollectiveEpilogueINS1B_23Sm100TmaWarpSpecializedILi4ELi2ELi32ELb1ELb0EEEJSG_NS5_IJNSR_ISE_SB_EENSR_INSA_ILi32EEESB_EEEEESH_SI_SH_SI_NS1B_6fusion15FusionCallbacksIS1F_NS1K_13LinCombEltActINS1B_6thread4SiLuESH_fSH_fLNS_15FloatRoundStyleE2EEESG_S1J_JEEENS4_5SM1004TMEM4LOAD26SM100_TMEM_LOAD_32dp32b32xESY_NSZ_INS10_ILi2ELi4ELi3EEES13_NSR_INS5_IJS14_S1H_EEENS5_IJS1H_SB_EEEEEEENS4_39AutoVectorizingCopyWithAssumedAlignmentILi128EEENS4_14SM90_TMA_STOREES20_S22_S22_EEEvvEEEEvNT_6ParamsE) ;  /* 0xffffff5402887950 */ /* 0x000fea0003c3ffff */
        .weak           $__internal_3_$__cuda_sm20_rcp_rn_f32_slowpath
        .type           $__internal_3_$__cuda_sm20_rcp_rn_f32_slowpath,@function
        .size           $__internal_3_$__cuda_sm20_rcp_rn_f32_slowpath,(.L_x_266 - $__internal_3_$__cuda_sm20_rcp_rn_f32_slowpath)
$__internal_3_$__cuda_sm20_rcp_rn_f32_slowpath:
[----:B------:R-:W-:Y:S01]  /*a9e0*/  IMAD.SHL.U32 R80, R83, 0x2, RZ ;  /* 0x0000000253507824 */ /* 0x000fe200078e00ff */
[----:B------:R-:W-:Y:S04]  /*a9f0*/  BSSY.RECONVERGENT B0, `(.L_x_261) ;  /* 0x0000030000007945 */ /* 0x000fe80003800200 */
[----:B------:R-:W-:-:S04]  /*aa00*/  SHF.R.U32.HI R80, RZ, 0x18, R80 ;  /* 0x00000018ff507819 */ /* 0x000fc80000011650 */
[----:B------:R-:W-:-:S13]  /*aa10*/  ISETP.NE.U32.AND P0, PT, R80, RZ, PT ;  /* 0x000000ff5000720c */ /* 0x000fda0003f05070 */
[----:B------:R-:W-:Y:S05]  /*aa20*/  @P0 BRA `(.L_x_262) ;  /* 0x0000000000280947 */ /* 0x000fea0003800000 */
[----:B------:R-:W-:-:S04]  /*aa30*/  SHF.L.U32 R64, R83, 0x1, RZ ;  /* 0x0000000153407819 */ /* 0x000fc800000006ff */
[----:B------:R-:W-:-:S13]  /*aa40*/  ISETP.NE.AND P0, PT, R64, RZ, PT ;  /* 0x000000ff4000720c */ /* 0x000fda0003f05270 */
[----:B------:R-:W-:Y:S01]  /*aa50*/  @P0 FFMA R80, R83, 1.84467440737095516160e+19, RZ ;  /* 0x5f80000053500823 */ /* 0x000fe200000000ff */
[----:B------:R-:W-:Y:S08]  /*aa60*/  @!P0 MUFU.RCP R81, R83 ;  /* 0x0000005300518308 */ /* 0x000ff00000001000 */
[----:B------:R-:W1:Y:S02]  /*aa70*/  @P0 MUFU.RCP R64, R80 ;  /* 0x0000005000400308 */ /* 0x000e640000001000 */
[----:B-1----:R-:W-:-:S04]  /*aa80*/  @P0 FFMA R80, R80, R64, -1 ;  /* 0xbf80000050500423 */ /* 0x002fc80000000040 */
[----:B------:R-:W-:-:S04]  /*aa90*/  @P0 FADD.FTZ R80, -R80, -RZ ;  /* 0x800000ff50500221 */ /* 0x000fc80000010100 */
[----:B------:R-:W-:-:S04]  /*aaa0*/  @P0 FFMA R80, R64, R80, R64 ;  /* 0x0000005040500223 */ /* 0x000fc80000000040 */
[----:B------:R-:W-:Y:S01]  /*aab0*/  @P0 FFMA R81, R80, 1.84467440737095516160e+19, RZ ;  /* 0x5f80000050510823 */ /* 0x000fe200000000ff */
[----:B------:R-:W-:Y:S05]  /*aac0*/  BRA `(.L_x_263) ;  /* 0x0000000000887947 */ /* 0x000fea0003800000 */
.L_x_262:
[----:B------:R-:W-:-:S04]  /*aad0*/  IADD3 R64, PT, PT, R80, -0xfd, RZ ;  /* 0xffffff0350407810 */ /* 0x000fc80007ffe0ff */
[----:B------:R-:W-:-:S13]  /*aae0*/  ISETP.GT.U32.AND P0, PT, R64, 0x1, PT ;  /* 0x000000014000780c */ /* 0x000fda0003f04070 */
[----:B------:R-:W-:Y:S05]  /*aaf0*/  @P0 BRA `(.L_x_264) ;  /* 0x0000000000780947 */ /* 0x000fea0003800000 */
[----:B------:R-:W-:Y:S01]  /*ab00*/  LOP3.LUT R84, R83, 0x7fffff, RZ, 0xc0, !PT ;  /* 0x007fffff53547812 */ /* 0x000fe200078ec0ff */
[----:B------:R-:W-:Y:S02]  /*ab10*/  IMAD.MOV.U32 R81, RZ, RZ, 0x3 ;  /* 0x00000003ff517424 */ /* 0x000fe400078e00ff */
[----:B------:R-:W-:Y:S01]  /*ab20*/  VIADD R80, R80, 0xffffff04 ;  /* 0xffffff0450507836 */ /* 0x000fe20000000000 */
[----:B------:R-:W-:Y:S02]  /*ab30*/  LOP3.LUT R84, R84, 0x3f800000, RZ, 0xfc, !PT ;  /* 0x3f80000054547812 */ /* 0x000fe400078efcff */
[----:B------:R-:W-:Y:S02]  /*ab40*/  SHF.L.U32 R81, R81, R64, RZ ;  /* 0x0000004051517219 */ /* 0x000fe400000006ff */
[----:B------:R-:W1:Y:S02]  /*ab50*/  MUFU.RCP R85, R84 ;  /* 0x0000005400557308 */ /* 0x000e640000001000 */
[----:B-1----:R-:W-:-:S04]  /*ab60*/  FFMA R84, R84, R85, -1 ;  /* 0xbf80000054547423 */ /* 0x002fc80000000055 */
[----:B------:R-:W-:-:S04]  /*ab70*/  FADD.FTZ R84, -R84, -RZ ;  /* 0x800000ff54547221 */ /* 0x000fc80000010100 */
[CCC-:B------:R-:W-:Y:S01]  /*ab80*/  FFMA.RM R86, R85.reuse, R84.reuse, R85.reuse ;  /* 0x0000005455567223 */ /* 0x1c0fe20000004055 */
[----:B------:R-:W-:-:S04]  /*ab90*/  FFMA.RP R84, R85, R84, R85 ;  /* 0x0000005455547223 */ /* 0x000fc80000008055 */
[C---:B------:R-:W-:Y:S02]  /*aba0*/  LOP3.LUT R85, R86.reuse, 0x7fffff, RZ, 0xc0, !PT ;  /* 0x007fffff56557812 */ /* 0x040fe400078ec0ff */
[----:B------:R-:W-:Y:S02]  /*abb0*/  FSETP.NEU.FTZ.AND P0, PT, R86, R84, PT ;  /* 0x000000545600720b */ /* 0x000fe40003f1d000 */
[----:B------:R-:W-:Y:S02]  /*abc0*/  LOP3.LUT R85, R85, 0x800000, RZ, 0xfc, !PT ;  /* 0x0080000055557812 */ /* 0x000fe400078efcff */
[----:B------:R-:W-:Y:S02]  /*abd0*/  SEL R84, RZ, 0xffffffff, !P0 ;  /* 0xffffffffff547807 */ /* 0x000fe40004000000 */
[----:B------:R-:W-:Y:S02]  /*abe0*/  LOP3.LUT R81, R81, R85, RZ, 0xc0, !PT ;  /* 0x0000005551517212 */ /* 0x000fe400078ec0ff */
[----:B------:R-:W-:Y:S01]  /*abf0*/  SHF.R.U32.HI R80, RZ, R80, R85 ;  /* 0x00000050ff507219 */ /* 0x000fe20000011655 */
[----:B------:R-:W-:Y:S01]  /*ac00*/  IMAD.MOV R84, RZ, RZ, -R84 ;  /* 0x000000ffff547224 */ /* 0x000fe200078e0a54 */
[----:B------:R-:W-:-:S04]  /*ac10*/  SHF.R.U32.HI R81, RZ, R64, R81 ;  /* 0x00000040ff517219 */ /* 0x000fc80000011651 */
[----:B------:R-:W-:Y:S02]  /*ac20*/  LOP3.LUT P1, RZ, R84, R64, R85, 0xf8, !PT ;  /* 0x0000004054ff7212 */ /* 0x000fe4000782f855 */
[C---:B------:R-:W-:Y:S02]  /*ac30*/  LOP3.LUT P2, RZ, R81.reuse, 0x1, RZ, 0xc0, !PT ;  /* 0x0000000151ff7812 */ /* 0x040fe4000784c0ff */
[----:B------:R-:W-:-:S04]  /*ac40*/  LOP3.LUT P0, RZ, R81, 0x2, RZ, 0xc0, !PT ;  /* 0x0000000251ff7812 */ /* 0x000fc8000780c0ff */
[----:B------:R-:W-:-:S04]  /*ac50*/  PLOP3.LUT P0, PT, P2, P1, P0, 0xe0, 0x0 ;  /* 0x000000000000781c */ /* 0x000fc80001703c00 */
[----:B------:R-:W-:Y:S02]  /*ac60*/  SEL R64, RZ, 0x1, !P0 ;  /* 0x00000001ff407807 */ /* 0x000fe40004000000 */
[----:B------:R-:W-:-:S03]  /*ac70*/  LOP3.LUT P0, RZ, R83, 0x7fffff, RZ, 0xc0, !PT ;  /* 0x007fffff53ff7812 */ /* 0x000fc6000780c0ff */
[----:B------:R-:W-:-:S05]  /*ac80*/  IMAD.MOV R64, RZ, RZ, -R64 ;  /* 0x000000ffff407224 */ /* 0x000fca00078e0a40 */
[----:B------:R-:W-:-:S13]  /*ac90*/  ISETP.GE.AND P1, PT, R64, RZ, PT ;  /* 0x000000ff4000720c */ /* 0x000fda0003f26270 */
[----:B------:R-:W-:-:S04]  /*aca0*/  @!P1 VIADD R80, R80, 0x1 ;  /* 0x0000000150509836 */ /* 0x000fc80000000000 */
[----:B------:R-:W-:-:S05]  /*acb0*/  @!P0 IMAD.SHL.U32 R80, R80, 0x2, RZ ;  /* 0x0000000250508824 */ /* 0x000fca00078e00ff */
[----:B------:R-:W-:Y:S01]  /*acc0*/  LOP3.LUT R81, R80, 0x80000000, R83, 0xf8, !PT ;  /* 0x8000000050517812 */ /* 0x000fe200078ef853 */
[----:B------:R-:W-:Y:S05]  /*acd0*/  BRA `(.L_x_263) ;  /* 0x0000000000047947 */ /* 0x000fea0003800000 */
.L_x_264:
[----:B------:R1:W2:Y:S02]  /*ace0*/  MUFU.RCP R81, R83 ;  /* 0x0000005300517308 */ /* 0x0002a40000001000 */
.L_x_263:
[----:B------:R-:W-:Y:S05]  /*acf0*/  BSYNC.RECONVERGENT B0 ;  /* 0x0000000000007941 */ /* 0x000fea0003800200 */
.L_x_261:
[----:B-1----:R-:W-:Y:S01]  /*ad00*/  HFMA2 R83, -RZ, RZ, 0, 0 ;  /* 0x00000000ff537431 */ /* 0x002fe200000001ff */
[----:B--2---:R-:W-:-:S03]  /*ad10*/  MOV R64, R81 ;  /* 0x0000005100407202 */ /* 0x004fc60000000f00 */
[----:B------:R-:W-:Y:S05]  /*ad20*/  RET.REL.NODEC R82 `(_ZN7cutlass13device_kernelINS_4gemm6kernel13GemmUniversalIN4cute5tupleIJiiiiEEENS1_10collective13CollectiveMmaINS1_35MainloopSm100TmaUmmaWarpSpecializedILi6ELi2ELi4ENS5_IJNS4_1CILi1EEESB_SB_EEEEENS5_IJNSA_ILi128EEESE_NSA_ILi64EEEEEENS_10bfloat16_tENS5_IJlSB_lEEESH_SI_NS4_8TiledMMAINS4_8MMA_AtomIJNS4_20SM100_MMA_F16BF16_SSISH_SH_fLi128ELi128ELNS4_4UMMA5MajorE0ELSN_0ELNSM_7ScaleInE0ELSO_0EEEEEENS4_6LayoutISC_NS5_IJNSA_ILi0EEESS_SS_EEEEENS5_IJNS4_10UnderscoreESV_SV_EEEEENS4_13SM90_TMA_LOADENS4_14ComposedLayoutINS4_7SwizzleILi3ELi4ELi3EEENS4_18smem_ptr_flag_bitsILi16EEENSR_INS5_IJNSA_ILi8EEESF_EEENS5_IJSF_SB_EEEEEEEvNS4_8identityESY_S18_vS19_EENS_8epilogue10collective18CollectiveEpilogueINS1B_23Sm100TmaWarpSpecializedILi4ELi2ELi32ELb1ELb0EEEJSG_NS5_IJNSR_ISE_SB_EENSR_INSA_ILi32EEESB_EEEEESH_SI_SH_SI_NS1B_6fusion15FusionCallbacksIS1F_NS1K_13LinCombEltActINS1B_6thread4SiLuESH_fSH_fLNS_15FloatRoundStyleE2EEESG_S1J_JEEENS4_5SM1004TMEM4LOAD26SM100_TMEM_LOAD_32dp32b32xESY_NSZ_INS10_ILi2ELi4ELi3EEES13_NSR_INS5_IJS14_S1H_EEENS5_IJS1H_SB_EEEEEEENS4_39AutoVectorizingCopyWithAssumedAlignmentILi128EEENS4_14SM90_TMA_STOREES20_S22_S22_EEEvvEEEEvNT_6ParamsE) ;  /* 0xffffff5052b47950 */ /* 0x000fea0003c3ffff */
.L_x_265:
[----:B------:R-:W-:-:S00]  /*ad30*/  BRA `(.L_x_265) ;  /* 0xfffffffc00fc7947 */ /* 0x000fc0000383ffff */
[----:B------:R-:W-:-:S00]  /*ad40*/  NOP ;  /* 0x0000000000007918 */ /* 0x000fc00000000000 */
        /* <DEDUP_REMOVED lines=11> */
.L_x_266:


//--------------------- .nv.global.init           --------------------------
	.section	.nv.global.init,"aw",@progbits
.nv.global.init:
	.type		$str$27,@object
	.size		$str$27,($str$28 - $str$27)
$str$27:
        /*0000*/ 	.byte	0x28, 0x61, 0x64, 0x64, 0x72, 0x65, 0x73, 0x73, 0x20, 0x26, 0x20, 0x6d, 0x61, 0x73, 0x6b, 0x29
        /*0010*/ 	.byte	0x20, 0x3d, 0x3d, 0x20, 0x30, 0x00
	.type		$str$28,@object
	.size		$str$28,($str$26 - $str$28)
$str$28:
        /*0016*/ 	.byte	0x2f, 0x74, 0x6d, 0x70, 0x2f, 0x63, 0x75, 0x74, 0x6c, 0x61, 0x73, 0x73, 0x5f, 0x73, 0x77, 0x65
        /*0026*/ 	.byte	0x65, 0x70, 0x5f, 0x73, 0x72, 0x63, 0x2f, 0x69, 0x6e, 0x63, 0x6c, 0x75, 0x64, 0x65, 0x2f, 0x63
        /*0036*/ 	.byte	0x75, 0x74, 0x65, 0x2f, 0x70, 0x6f, 0x69, 0x6e, 0x74, 0x65, 0x72, 0x5f, 0x66, 0x6c, 0x61, 0x67
        /*0046*/ 	.byte	0x67, 0x65, 0x64, 0x2e, 0x68, 0x70, 0x70, 0x00
	.type		$str$26,@object
	.size		$str$26,($str$25 - $str$26)
$str$26:
        /*004e*/ 	.byte	0x2f, 0x74, 0x6d, 0x70, 0x2f, 0x63, 0x75, 0x74, 0x6c, 0x61, 0x73, 0x73, 0x5f, 0x73, 0x77, 0x65
        /*005e*/ 	.byte	0x65, 0x70, 0x5f, 0x73, 0x72, 0x63, 0x2f, 0x69, 0x6e, 0x63, 0x6c, 0x75, 0x64, 0x65, 0x2f, 0x63
        /*006e*/ 	.byte	0x75, 0x74, 0x65, 0x2f, 0x61, 0x74, 0x6f, 0x6d, 0x2f, 0x63, 0x6f, 0x70, 0x79, 0x5f, 0x74, 0x72
        /*007e*/ 	.byte	0x61, 0x69, 0x74, 0x73, 0x5f, 0x73, 0x6d, 0x31, 0x30, 0x30, 0x2e, 0x68, 0x70, 0x70, 0x00
	.type		$str$25,@object
	.size		$str$25,(__unnamed_1 - $str$25)
$str$25:
        /*008d*/ 	.byte	0x28, 0x28, 0x75, 0x69, 0x6e, 0x74, 0x33, 0x32, 0x5f, 0x74, 0x28, 0x74, 0x68, 0x72, 0x65, 0x61
        /*009d*/ 	.byte	0x64, 0x49, 0x64, 0x78, 0x2e, 0x78, 0x29, 0x20, 0x2f, 0x20, 0x33, 0x32, 0x29, 0x20, 0x25, 0x20
        /*00ad*/ 	.byte	0x34, 0x29, 0x20, 0x3d, 0x3d, 0x20, 0x28, 0x28, 0x28, 0x74, 0x6d, 0x65, 0x6d, 0x5f, 0x61, 0x64
        /*00bd*/ 	.byte	0x64, 0x72, 0x20, 0x3e, 0x3e, 0x20, 0x31, 0x36, 0x29, 0x20, 0x2f, 0x20, 0x33, 0x32, 0x29, 0x20
        /*00cd*/ 	.byte	0x25, 0x20, 0x34, 0x29, 0x00
	.type		__unnamed_1,@object
	.size		__unnamed_1,(__unnamed_2 - __unnamed_1)
__unnamed_1:
        /*00d2*/ 	.byte	0x61, 0x75, 0x74, 0x6f, 0x20, 0x63, 0x75, 0x74, 0x65, 0x3a, 0x3a, 0x61, 0x73, 0x5f, 0x70, 0x6f
        /* <DEDUP_REMOVED lines=24> */
        /*0262*/ 	.byte	0x34, 0x30, 0x39, 0x36, 0x3e, 0x3e, 0x3e, 0x3e, 0x5d, 0x00
	.type		__unnamed_2,@object
	.size		__unnamed_2,(.L_2 - __unnamed_2)
__unnamed_2:
        /* <DEDUP_REMOVED lines=42> */
        /*050c*/ 	.byte	0x3e, 0x3e, 0x5d, 0x00
.L_2:


//--------------------- .nv.shared._ZN7cutlass13device_kernelINS_4gemm6kernel13GemmUniversalIN4cute5tupleIJiiiiEEENS1_10collective13CollectiveMmaINS1_35MainloopSm100TmaUmmaWarpSpecializedILi6ELi2ELi4ENS5_IJNS4_1CILi1EEESB_SB_EEEEENS5_IJNSA_ILi128EEESE_NSA_ILi64EEEEEENS_10bfloat16_tENS5_IJlSB_lEEESH_SI_NS4_8TiledMMAINS4_8MMA_AtomIJNS4_20SM100_MMA_F16BF16_SSISH_SH_fLi128ELi128ELNS4_4UMMA5MajorE0ELSN_0ELNSM_7ScaleInE0ELSO_0EEEEEENS4_6LayoutISC_NS5_IJNSA_ILi0EEESS_SS_EEEEENS5_IJNS4_10UnderscoreESV_SV_EEEEENS4_13SM90_TMA_LOADENS4_14ComposedLayoutINS4_7SwizzleILi3ELi4ELi3EEENS4_18smem_ptr_flag_bitsILi16EEENSR_INS5_IJNSA_ILi8EEESF_EEENS5_IJSF_SB_EEEEEEEvNS4_8identityESY_S18_vS19_EENS_8epilogue10collective18CollectiveEpilogueINS1B_23Sm100TmaWarpSpecializedILi4ELi2ELi32ELb1ELb0EEEJSG_NS5_IJNSR_ISE_SB_EENSR_INSA_ILi32EEESB_EEEEESH_SI_SH_SI_NS1B_6fusion15FusionCallbacksIS1F_NS1K_13LinCombEltActINS1B_6thread4SiLuESH_fSH_fLNS_15FloatRoundStyleE2EEESG_S1J_JEEENS4_5SM1004TMEM4LOAD26SM100_TMEM_LOAD_32dp32b32xESY_NSZ_INS10_ILi2ELi4ELi3EEES13_NSR_INS5_IJS14_S1H_EEENS5_IJS1H_SB_EEEEEEENS4_39AutoVectorizingCopyWithAssumedAlignmentILi128EEENS4_14SM90_TMA_STOREES20_S22_S22_EEEvvEEEEvNT_6ParamsE --------------------------
	.section	.nv.shared._ZN7cutlass13device_kernelINS_4gemm6kernel13GemmUniversalIN4cute5tupleIJiiiiEEENS1_10collective13CollectiveMmaINS1_35MainloopSm100TmaUmmaWarpSpecializedILi6ELi2ELi4ENS5_IJNS4_1CILi1EEESB_SB_EEEEENS5_IJNSA_ILi128EEESE_NSA_ILi64EEEEEENS_10bfloat16_tENS5_IJlSB_lEEESH_SI_NS4_8TiledMMAINS4_8MMA_AtomIJNS4_20SM100_MMA_F16BF16_SSISH_SH_fLi128ELi128ELNS4_4UMMA5MajorE0ELSN_0ELNSM_7ScaleInE0ELSO_0EEEEEENS4_6LayoutISC_NS5_IJNSA_ILi0EEESS_SS_EEEEENS5_IJNS4_10UnderscoreESV_SV_EEEEENS4_13SM90_TMA_LOADENS4_14ComposedLayoutINS4_7SwizzleILi3ELi4ELi3EEENS4_18smem_ptr_flag_bitsILi16EEENSR_INS5_IJNSA_ILi8EEESF_EEENS5_IJSF_SB_EEEEEEEvNS4_8identityESY_S18_vS19_EENS_8epilogue10collective18CollectiveEpilogueINS1B_23Sm100TmaWarpSpecializedILi4ELi2ELi32ELb1ELb0EEEJSG_NS5_IJNSR_ISE_SB_EENSR_INSA_ILi32EEESB_EEEEESH_SI_SH_SI_NS1B_6fusion15FusionCallbacksIS1F_NS1K_13LinCombEltActINS1B_6thread4SiLuESH_fSH_fLNS_15FloatRoundStyleE2EEESG_S1J_JEEENS4_5SM1004TMEM4LOAD26SM100_TMEM_LOAD_32dp32b32xESY_NSZ_INS10_ILi2ELi4ELi3EEES13_NSR_INS5_IJS14_S1H_EEENS5_IJS1H_SB_EEEEEEENS4_39AutoVectorizingCopyWithAssumedAlignmentILi128EEENS4_14SM90_TMA_STOREES20_S22_S22_EEEvvEEEEvNT_6ParamsE,"aw",@nobits
	.sectionflags	@""
	.align	16
	.zero		1024


//--------------------- .nv.shared.reserved.0     --------------------------
	.section	.nv.shared.reserved.0,"aw",@nobits
	.weak		__nv_reservedSMEM_offset_0_alias
	.size		__nv_reservedSMEM_offset_0_alias, 0, 64
	.other		__nv_reservedSMEM_offset_0_alias,@"STO_CUDA_RESERVED_SHARED STV_DEFAULT"
__nv_reservedSMEM_offset_0_alias:
	.zero		0
.nv.shared.reserved.0:
	.zero		64
	.weak		__nv_reservedSMEM_tcgen05_partition
	.type		__nv_reservedSMEM_tcgen05_partition,@object
	.size		__nv_reservedSMEM_tcgen05_partition,(.L_0 - __nv_reservedSMEM_tcgen05_partition)
__nv_reservedSMEM_tcgen05_partition:
	.zero		32
.L_0:


//--------------------- .nv.global                --------------------------
	.section	.nv.global,"aw",@nobits
.nv.global:
	.type		_ZN39_INTERNAL_d875caab_4_k_cu_eddf2358_29204cute1_E,@object
	.size		_ZN39_INTERNAL_d875caab_4_k_cu_eddf2358_29204cute1_E,(_ZN39_INTERNAL_d875caab_4_k_cu_eddf2358_29204cuda3std3__45__cpo6cbeginE - _ZN39_INTERNAL_d875caab_4_k_cu_eddf2358_29204cute1_E)
_ZN39_INTERNAL_d875caab_4_k_cu_eddf2358_29204cute1_E:
	.zero		1
	.type		_ZN39_INTERNAL_d875caab_4_k_cu_eddf2358_29204cuda3std3__45__cpo6cbeginE,@object
	.size		_ZN39_INTERNAL_d875caab_4_k_cu_eddf2358_29204cuda3std3__45__cpo6cbeginE,(_ZN39_INTERNAL_d875caab_4_k_cu_eddf2358_29204cuda3std3__48in_placeE - _ZN39_INTERNAL_d875caab_4_k_cu_eddf2358_29204cuda3std3__45__cpo6cbeginE)
_ZN39_INTERNAL_d875caab_4_k_cu_eddf2358_29204cuda3std3__45__cpo6cbeginE:
	.zero		1
	.type		_ZN39_INTERNAL_d875caab_4_k_cu_eddf2358_29204cuda3std3__48in_placeE,@object
	.size		_ZN39_INTERNAL_d875caab_4_k_cu_eddf2358_29204cuda3std3__48in_placeE,(_ZN39_INTERNAL_d875caab_4_k_cu_eddf2358_29204cuda3std6ranges3__45__cpo9iter_moveE - _ZN39_INTERNAL_d875caab_4_k_cu_eddf2358_29204cuda3std3__48in_placeE)
_ZN39_INTERNAL_d875caab_4_k_cu_eddf2358_29204cuda3std3__48in_placeE:
	.zero		1
	.type		_ZN39_INTERNAL_d875caab_4_k_cu_eddf2358_29204cuda3std6ranges3__45__cpo9iter_moveE,@object
	.size		_ZN39_INTERNAL_d875caab_4_k_cu_eddf2358_29204cuda3std6ranges3__45__cpo9iter_moveE,(_ZN39_INTERNAL_d875caab_4_k_cu_eddf2358_29204cuda3std3__45__cpo5beginE - _ZN39_INTERNAL_d875caab_4_k_cu_eddf2358_29204cuda3std6ranges3__45__cpo9iter_moveE)
_ZN39_INTERNAL_d875caab_4_k_cu_eddf2358_29204cuda3std6ranges3__45__cpo9iter_moveE:
	.zero		1
	.type		_ZN39_INTERNAL_d875caab_4_k_cu_eddf2358_29204cuda3std3__45__cpo5beginE,@object
	.size		_ZN39_INTERNAL_d875caab_4_k_cu_eddf2358_29204cuda3std3__45__cpo5beginE,(_ZN39_INTERNAL_d875caab_4_k_cu_eddf2358_29204cuda3std3__441_GLOBAL__N__d875caab_4_k_cu_eddf2358_29206ignoreE - _ZN39_INTERNAL_d875caab_4_k_cu_eddf2358_29204cuda3std3__45__cpo5beginE)
_ZN39_INTERNAL_d875caab_4_k_cu_eddf2358_29204cuda3std3__45__cpo5beginE:
	.zero		1
	.type		_ZN39_INTERNAL_d875caab_4_k_cu_eddf2358_29204cuda3std3__441_GLOBAL__N__d875caab_4_k_cu_eddf2358_29206ignoreE,@object
	.size		_ZN39_INTERNAL_d875caab_4_k_cu_eddf2358_29204cuda3std3__441_GLOBAL__N__d875caab_4_k_cu_eddf2358_29206ignoreE,(_ZN39_INTERNAL_d875caab_4_k_cu_eddf2358_29204cute7productE - _ZN39_INTERNAL_d875caab_4_k_cu_eddf2358_29204cuda3std3__441_GLOBAL__N__d875caab_4_k_cu_eddf2358_29206ignoreE)
_ZN39_INTERNAL_d875caab_4_k_cu_eddf2358_29204cuda3std3__441_GLOBAL__N__d875caab_4_k_cu_eddf2358_29206ignoreE:
	.zero		1
	.type		_ZN39_INTERNAL_d875caab_4_k_cu_eddf2358_29204cute7productE,@object
	.size		_ZN39_INTERNAL_d875caab_4_k_cu_eddf2358_29204cute7productE,(_ZN39_INTERNAL_d875caab_4_k_cu_eddf2358_29204cuda3std3__45__cpo3endE - _ZN39_INTERNAL_d875caab_4_k_cu_eddf2358_29204cute7productE)
_ZN39_INTERNAL_d875caab_4_k_cu_eddf2358_29204cute7productE:
	.zero		1
	.type		_ZN39_INTERNAL_d875caab_4_k_cu_eddf2358_29204cuda3std3__45__cpo3endE,@object
	.size		_ZN39_INTERNAL_d875caab_4_k_cu_eddf2358_29204cuda3std3__45__cpo3endE,(_ZN39_INTERNAL_d875caab_4_k_cu_eddf2358_29204cuda3std3__419piecewise_constructE - _ZN39_INTERNAL_d875caab_4_k_cu_eddf2358_29204cuda3std3__45__cpo3endE)
_ZN39_INTERNAL_d875caab_4_k_cu_eddf2358_29204cuda3std3__45__cpo3endE:
	.zero		1
	.type		_ZN39_INTERNAL_d875caab_4_k_cu_eddf2358_29204cuda3std3__419piecewise_constructE,@object
	.size		_ZN39_INTERNAL_d875caab_4_k_cu_eddf2358_29204cuda3std3__419piecewise_constructE,(_ZN39_INTERNAL_d875caab_4_k_cu_eddf2358_29204cuda3std3__45__cpo4cendE - _ZN39_INTERNAL_d875caab_4_k_cu_eddf2358_29204cuda3std3__419piecewise_constructE)
_ZN39_INTERNAL_d875caab_4_k_cu_eddf2358_29204cuda3std3__419piecewise_constructE:
	.zero		1
	.type		_ZN39_INTERNAL_d875caab_4_k_cu_eddf2358_29204cuda3std3__45__cpo4cendE,@object
	.size		_ZN39_INTERNAL_d875caab_4_k_cu_eddf2358_29204cuda3std3__45__cpo4cendE,(_ZN39_INTERNAL_d875caab_4_k_cu_eddf2358_29204cuda3std6ranges3__45__cpo4swapE - _ZN39_INTERNAL_d875caab_4_k_cu_eddf2358_29204cuda3std3__45__cpo4cendE)
_ZN39_INTERNAL_d875caab_4_k_cu_eddf2358_29204cuda3std3__45__cpo4cendE:
	.zero		1
	.type		_ZN39_INTERNAL_d875caab_4_k_cu_eddf2358_29204cuda3std6ranges3__45__cpo4swapE,@object
	.size		_ZN39_INTERNAL_d875caab_4_k_cu_eddf2358_29204cuda3std6ranges3__45__cpo4swapE,(.L_10 - _ZN39_INTERNAL_d875caab_4_k_cu_eddf2358_29204cuda3std6ranges3__45__cpo4swapE)
_ZN39_INTERNAL_d875caab_4_k_cu_eddf2358_29204cuda3std6ranges3__45__cpo4swapE:
	.zero		1
.L_10:


//--------------------- .nv.constant0._ZN7cutlass13device_kernelINS_4gemm6kernel13GemmUniversalIN4cute5tupleIJiiiiEEENS1_10collective13CollectiveMmaINS1_35MainloopSm100TmaUmmaWarpSpecializedILi6ELi2ELi4ENS5_IJNS4_1CILi1EEESB_SB_EEEEENS5_IJNSA_ILi128EEESE_NSA_ILi64EEEEEENS_10bfloat16_tENS5_IJlSB_lEEESH_SI_NS4_8TiledMMAINS4_8MMA_AtomIJNS4_20SM100_MMA_F16BF16_SSISH_SH_fLi128ELi128ELNS4_4UMMA5MajorE0ELSN_0ELNSM_7ScaleInE0ELSO_0EEEEEENS4_6LayoutISC_NS5_IJNSA_ILi0EEESS_SS_EEEEENS5_IJNS4_10UnderscoreESV_SV_EEEEENS4_13SM90_TMA_LOADENS4_14ComposedLayoutINS4_7SwizzleILi3ELi4ELi3EEENS4_18smem_ptr_flag_bitsILi16EEENSR_INS5_IJNSA_ILi8EEESF_EEENS5_IJSF_SB_EEEEEEEvNS4_8identityESY_S18_vS19_EENS_8epilogue10collective18CollectiveEpilogueINS1B_23Sm100TmaWarpSpecializedILi4ELi2ELi32ELb1ELb0EEEJSG_NS5_IJNSR_ISE_SB_EENSR_INSA_ILi32EEESB_EEEEESH_SI_SH_SI_NS1B_6fusion15FusionCallbacksIS1F_NS1K_13LinCombEltActINS1B_6thread4SiLuESH_fSH_fLNS_15FloatRoundStyleE2EEESG_S1J_JEEENS4_5SM1004TMEM4LOAD26SM100_TMEM_LOAD_32dp32b32xESY_NSZ_INS10_ILi2ELi4ELi3EEES13_NSR_INS5_IJS14_S1H_EEENS5_IJS1H_SB_EEEEEEENS4_39AutoVectorizingCopyWithAssumedAlignmentILi128EEENS4_14SM90_TMA_STOREES20_S22_S22_EEEvvEEEEvNT_6ParamsE --------------------------
	.section	.nv.constant0._ZN7cutlass13device_kernelINS_4gemm6kernel13GemmUniversalIN4cute5tupleIJiiiiEEENS1_10collective13CollectiveMmaINS1_35MainloopSm100TmaUmmaWarpSpecializedILi6ELi2ELi4ENS5_IJNS4_1CILi1EEESB_SB_EEEEENS5_IJNSA_ILi128EEESE_NSA_ILi64EEEEEENS_10bfloat16_tENS5_IJlSB_lEEESH_SI_NS4_8TiledMMAINS4_8MMA_AtomIJNS4_20SM100_MMA_F16BF16_SSISH_SH_fLi128ELi128ELNS4_4UMMA5MajorE0ELSN_0ELNSM_7ScaleInE0ELSO_0EEEEEENS4_6LayoutISC_NS5_IJNSA_ILi0EEESS_SS_EEEEENS5_IJNS4_10UnderscoreESV_SV_EEEEENS4_13SM90_TMA_LOADENS4_14ComposedLayoutINS4_7SwizzleILi3ELi4ELi3EEENS4_18smem_ptr_flag_bitsILi16EEENSR_INS5_IJNSA_ILi8EEESF_EEENS5_IJSF_SB_EEEEEEEvNS4_8identityESY_S18_vS19_EENS_8epilogue10collective18CollectiveEpilogueINS1B_23Sm100TmaWarpSpecializedILi4ELi2ELi32ELb1ELb0EEEJSG_NS5_IJNSR_ISE_SB_EENSR_INSA_ILi32EEESB_EEEEESH_SI_SH_SI_NS1B_6fusion15FusionCallbacksIS1F_NS1K_13LinCombEltActINS1B_6thread4SiLuESH_fSH_fLNS_15FloatRoundStyleE2EEESG_S1J_JEEENS4_5SM1004TMEM4LOAD26SM100_TMEM_LOAD_32dp32b32xESY_NSZ_INS10_ILi2ELi4ELi3EEES13_NSR_INS5_IJS14_S1H_EEENS5_IJS1H_SB_EEEEEEENS4_39AutoVectorizingCopyWithAssumedAlignmentILi128EEENS4_14SM90_TMA_STOREES20_S22_S22_EEEvvEEEEvNT_6ParamsE,"a",@progbits
	.sectionflags	@""
	.align	4
.nv.constant0._ZN7cutlass13device_kernelINS_4gemm6kernel13GemmUniversalIN4cute5tupleIJiiiiEEENS1_10collective13CollectiveMmaINS1_35MainloopSm100TmaUmmaWarpSpecializedILi6ELi2ELi4ENS5_IJNS4_1CILi1EEESB_SB_EEEEENS5_IJNSA_ILi128EEESE_NSA_ILi64EEEEEENS_10bfloat16_tENS5_IJlSB_lEEESH_SI_NS4_8TiledMMAINS4_8MMA_AtomIJNS4_20SM100_MMA_F16BF16_SSISH_SH_fLi128ELi128ELNS4_4UMMA5MajorE0ELSN_0ELNSM_7ScaleInE0ELSO_0EEEEEENS4_6LayoutISC_NS5_IJNSA_ILi0EEESS_SS_EEEEENS5_IJNS4_10UnderscoreESV_SV_EEEEENS4_13SM90_TMA_LOADENS4_14ComposedLayoutINS4_7SwizzleILi3ELi4ELi3EEENS4_18smem_ptr_flag_bitsILi16EEENSR_INS5_IJNSA_ILi8EEESF_EEENS5_IJSF_SB_EEEEEEEvNS4_8identityESY_S18_vS19_EENS_8epilogue10collective18CollectiveEpilogueINS1B_23Sm100TmaWarpSpecializedILi4ELi2ELi32ELb1ELb0EEEJSG_NS5_IJNSR_ISE_SB_EENSR_INSA_ILi32EEESB_EEEEESH_SI_SH_SI_NS1B_6fusion15FusionCallbacksIS1F_NS1K_13LinCombEltActINS1B_6thread4SiLuESH_fSH_fLNS_15FloatRoundStyleE2EEESG_S1J_JEEENS4_5SM1004TMEM4LOAD26SM100_TMEM_LOAD_32dp32b32xESY_NSZ_INS10_ILi2ELi4ELi3EEES13_NSR_INS5_IJS14_S1H_EEENS5_IJS1H_SB_EEEEEEENS4_39AutoVectorizingCopyWithAssumedAlignmentILi128EEENS4_14SM90_TMA_STOREES20_S22_S22_EEEvvEEEEvNT_6ParamsE:
	.zero		2944


//--------------------- SYMBOLS --------------------------

	.type		.nv.reservedSmem.offset0,@object
	.size		.nv.reservedSmem.offset0,0x4
	.type		.nv.reservedSmem.cap,@object
	.size		.nv.reservedSmem.cap,0x4
	.type		__assertfail,@function
